def gluon_tcgen05(
    a_ptr,
    b_ptr,
    c_ptr,
    M,
    N,
    K,
    stride_am,
    stride_bk,
    stride_cm,
    BLOCK_M: gl.constexpr,
    BLOCK_N: gl.constexpr,
    BLOCK_K: gl.constexpr,
    DTYPE: gl.constexpr,
    A_LAYOUT: gl.constexpr,
    B_LAYOUT: gl.constexpr,
    C_LAYOUT: gl.constexpr,
    B_SHAPE: gl.constexpr,
    TMEM_LAYOUT: gl.constexpr,
    TMEM_REG: gl.constexpr,
    TRANS_B: gl.constexpr,
    NUM_BUFFERS: gl.constexpr,
):
    a_desc = tma.make_tensor_descriptor(
        a_ptr, [M, K], [stride_am, 1], [BLOCK_M, BLOCK_K], A_LAYOUT
    )
    b_desc = tma.make_tensor_descriptor(
        b_ptr,
        [N, K] if TRANS_B else [K, N],
        [stride_bk, 1],
        B_SHAPE,
        B_LAYOUT,
    )
    c_desc = tma.make_tensor_descriptor(
        c_ptr, [M, N], [stride_cm, 1], [BLOCK_M, BLOCK_N], C_LAYOUT
    )

    a_bufs = gl.allocate_shared_memory(
        DTYPE, [NUM_BUFFERS, BLOCK_M, BLOCK_K], A_LAYOUT
    )
    b_bufs = gl.allocate_shared_memory(DTYPE, [NUM_BUFFERS] + B_SHAPE, B_LAYOUT)

    pid_m = gl.program_id(0)
    pid_n = gl.program_id(1)
    off_m = pid_m * BLOCK_M
    off_n = pid_n * BLOCK_N

    tma_bars = gl.allocate_shared_memory(
        gl.int64, [NUM_BUFFERS, 1], mbarrier.MBarrierLayout()
    )
    mma_bars = gl.allocate_shared_memory(
        gl.int64, [NUM_BUFFERS, 1], mbarrier.MBarrierLayout()
    )
    for i in gl.static_range(NUM_BUFFERS):
        mbarrier.init(tma_bars.index(i), count=1)
        mbarrier.init(mma_bars.index(i), count=1)

    acc_tmem = allocate_tensor_memory(gl.float32, [BLOCK_M, BLOCK_N], TMEM_LAYOUT)
    idx = 0
    phase = 0
    use_acc = False
    for k in range(0, K, BLOCK_K):
        a = a_bufs.index(idx)
        b = b_bufs.index(idx)
        tma_bar = tma_bars.index(idx)
        mma_bar = mma_bars.index(idx)
        mbarrier.expect(
            tma_bar, a_desc.block_type.nbytes + b_desc.block_type.nbytes
        )
        tma.async_copy_global_to_shared(a_desc, [off_m, k], tma_bar, a)
        tma.async_copy_global_to_shared(
            b_desc, [off_n, k] if TRANS_B else [k, off_n], tma_bar, b
        )
        mbarrier.wait(tma_bar, phase=phase)

        if TRANS_B:
            b = b.permute((1, 0))
        tcgen05_mma(a, b, acc_tmem, use_acc=use_acc)
        tcgen05_commit(mma_bar)
        mbarrier.wait(mma_bar, phase=phase)
        use_acc = True

        idx += 1
        if idx == NUM_BUFFERS:
            idx = 0
            phase ^= 1

    for i in gl.static_range(NUM_BUFFERS):
        mbarrier.invalidate(tma_bars.index(i))
        mbarrier.invalidate(mma_bars.index(i))

    acc = acc_tmem.load(TMEM_REG)
    c_smem = gl.allocate_shared_memory(DTYPE, [BLOCK_M, BLOCK_N], C_LAYOUT)
    c_smem.store(acc.to(DTYPE))
    fence_async_shared()
    tma.async_copy_shared_to_global(c_desc, [off_m, off_n], c_smem)
    tma.store_wait(pendings=0)

# config = {"BLOCK_K": 32, "BLOCK_M": 64, "BLOCK_N": 256, "arch": "sm_100", "dtype": "fp16", "num_buffers": 4, "num_warps": 8, "trans_b": 0}
# arch = sm_100


// ===== COMPILED SASS (sm_100a) =====

	.target	sm_100a

	.elftype	@"ET_EXEC"


//--------------------- .note.nv.tkinfo           --------------------------
	.section	.note.nv.tkinfo,"",@"SHT_NOTE"
	.sectionflags	@"SHF_NOTE_NV_TKINFO"
	.tkinfo
        /*0018*/ 	.word	0x00000081
        /*0030*/ 	.string	""
        /*0030*/ 	.string	"ptxas-blackwell"
        /*0030*/ 	.string	"Cuda compilation tools, release 12.9, V12.9.86"
        /*0030*/ 	.string	"Build cuda_12.9.r12.9/compiler.36037853_0"
        /*0030*/ 	.string	"-v  -suppress-debug-info  -lineinfo  -arch sm_100a "



//--------------------- .note.nv.cuver            --------------------------
	.section	.note.nv.cuver,"",@"SHT_NOTE"
	.sectionflags	@"SHF_NOTE_NV_CUVER"
        /*0018*/ 	.short	0x0001
        /*001a*/ 	.short	0x0064
        /*001c*/ 	.short	0x0001
        /*001e*/ 	.short	0x0000
        /*0020*/ 	.short	0x0001
        /*0022*/ 	.short	0x0000


//--------------------- .nv.info                  --------------------------
	.section	.nv.info,"",@"SHT_CUDA_INFO"
	.align	4


	//----- nvinfo : EIATTR_REGCOUNT
	.align		4
        /*0000*/ 	.byte	0x04, 0x2f
        /*0002*/ 	.short	(.L_4 - .L_3)
	.align		4
.L_3:
        /*0004*/ 	.word	index@(gluon_tcgen05)
        /*0008*/ 	.word	0x00000047


	//----- nvinfo : EIATTR_FRAME_SIZE
	.align		4
.L_4:
        /*000c*/ 	.byte	0x04, 0x11
        /*000e*/ 	.short	(.L_6 - .L_5)
	.align		4
.L_5:
        /*0010*/ 	.word	index@($__internal_2_$__cuda_sm10x_tcgen05_guardrail_trap_unallocated_columns_being_dealloced)
        /*0014*/ 	.word	0x00000000


	//----- nvinfo : EIATTR_FRAME_SIZE
	.align		4
.L_6:
        /*0018*/ 	.byte	0x04, 0x11
        /*001a*/ 	.short	(.L_8 - .L_7)
	.align		4
.L_7:
        /*001c*/ 	.word	index@($__internal_1_$__cuda_sm10x_tcgen05_guardrail_trap_phase_invalid_during_alloc)
        /*0020*/ 	.word	0x00000000


	//----- nvinfo : EIATTR_FRAME_SIZE
	.align		4
.L_8:
        /*0024*/ 	.byte	0x04, 0x11
        /*0026*/ 	.short	(.L_10 - .L_9)
	.align		4
.L_9:
        /*0028*/ 	.word	index@($__internal_0_$__cuda_sm10x_tcgen05_guardrail_trap_col_being_dealloced_not_returned_by_alloc)
        /*002c*/ 	.word	0x00000000


	//----- nvinfo : EIATTR_FRAME_SIZE
	.align		4
.L_10:
        /*0030*/ 	.byte	0x04, 0x11
        /*0032*/ 	.short	(.L_12 - .L_11)
	.align		4
.L_11:
        /*0034*/ 	.word	index@(gluon_tcgen05)
        /*0038*/ 	.word	0x00000000


	//----- nvinfo : EIATTR_MIN_STACK_SIZE
	.align		4
.L_12:
        /*003c*/ 	.byte	0x04, 0x12
        /*003e*/ 	.short	(.L_14 - .L_13)
	.align		4
.L_13:
        /*0040*/ 	.word	index@(gluon_tcgen05)
        /*0044*/ 	.word	0x00000000
.L_14:


//--------------------- .nv.info.gluon_tcgen05    --------------------------
	.section	.nv.info.gluon_tcgen05,"",@"SHT_CUDA_INFO"
	.sectionflags	@""
	.align	4


	//----- nvinfo : EIATTR_CUDA_API_VERSION
	.align		4
        /*0000*/ 	.byte	0x04, 0x37
        /*0002*/ 	.short	(.L_16 - .L_15)
.L_15:
        /*0004*/ 	.word	0x00000081


	//----- nvinfo : EIATTR_KPARAM_INFO
	.align		4
.L_16:
        /*0008*/ 	.byte	0x04, 0x17
        /*000a*/ 	.short	(.L_18 - .L_17)
.L_17:
        /*000c*/ 	.word	0x00000000
        /*0010*/ 	.short	0x000a
        /*0012*/ 	.short	0x0048
        /*0014*/ 	.byte	0x00, 0xf4, 0x21, 0x00


	//----- nvinfo : EIATTR_KPARAM_INFO
	.align		4
.L_18:
        /*0018*/ 	.byte	0x04, 0x17
        /*001a*/ 	.short	(.L_20 - .L_19)
.L_19:
        /*001c*/ 	.word	0x00000000
        /*0020*/ 	.short	0x0009
        /*0022*/ 	.short	0x0040
        /*0024*/ 	.byte	0x00, 0xf4, 0x21, 0x00


	//----- nvinfo : EIATTR_KPARAM_INFO
	.align		4
.L_20:
        /*0028*/ 	.byte	0x04, 0x17
        /*002a*/ 	.short	(.L_22 - .L_21)
.L_21:
        /*002c*/ 	.word	0x00000000
        /*0030*/ 	.short	0x0008
        /*0032*/ 	.short	0x0038
        /*0034*/ 	.byte	0x00, 0xf0, 0x21, 0x00


	//----- nvinfo : EIATTR_KPARAM_INFO
	.align		4
.L_22:
        /*0038*/ 	.byte	0x04, 0x17
        /*003a*/ 	.short	(.L_24 - .L_23)
.L_23:
        /*003c*/ 	.word	0x00000000
        /*0040*/ 	.short	0x0007
        /*0042*/ 	.short	0x0030
        /*0044*/ 	.byte	0x00, 0xf0, 0x21, 0x00


	//----- nvinfo : EIATTR_KPARAM_INFO
	.align		4
.L_24:
        /*0048*/ 	.byte	0x04, 0x17
        /*004a*/ 	.short	(.L_26 - .L_25)
.L_25:
        /*004c*/ 	.word	0x00000000
        /*0050*/ 	.short	0x0006
        /*0052*/ 	.short	0x0028
        /*0054*/ 	.byte	0x00, 0xf0, 0x21, 0x00


	//----- nvinfo : EIATTR_KPARAM_INFO
	.align		4
.L_26:
        /*0058*/ 	.byte	0x04, 0x17
        /*005a*/ 	.short	(.L_28 - .L_27)
.L_27:
        /*005c*/ 	.word	0x00000000
        /*0060*/ 	.short	0x0005
        /*0062*/ 	.short	0x0020
        /*0064*/ 	.byte	0x00, 0xf0, 0x11, 0x00


	//----- nvinfo : EIATTR_KPARAM_INFO
	.align		4
.L_28:
        /*0068*/ 	.byte	0x04, 0x17
        /*006a*/ 	.short	(.L_30 - .L_29)
.L_29:
        /*006c*/ 	.word	0x00000000
        /*0070*/ 	.short	0x0004
        /*0072*/ 	.short	0x001c
        /*0074*/ 	.byte	0x00, 0xf0, 0x11, 0x00


	//----- nvinfo : EIATTR_KPARAM_INFO
	.align		4
.L_30:
        /*0078*/ 	.byte	0x04, 0x17
        /*007a*/ 	.short	(.L_32 - .L_31)
.L_31:
        /*007c*/ 	.word	0x00000000
        /*0080*/ 	.short	0x0003
        /*0082*/ 	.short	0x0018
        /*0084*/ 	.byte	0x00, 0xf0, 0x11, 0x00


	//----- nvinfo : EIATTR_KPARAM_INFO
	.align		4
.L_32:
        /*0088*/ 	.byte	0x04, 0x17
        /*008a*/ 	.short	(.L_34 - .L_33)
.L_33:
        /*008c*/ 	.word	0x00000000
        /*0090*/ 	.short	0x0002
        /*0092*/ 	.short	0x0010
        /*0094*/ 	.byte	0x00, 0xf4, 0x21, 0x00


	//----- nvinfo : EIATTR_KPARAM_INFO
	.align		4
.L_34:
        /*0098*/ 	.byte	0x04, 0x17
        /*009a*/ 	.short	(.L_36 - .L_35)
.L_35:
        /*009c*/ 	.word	0x00000000
        /*00a0*/ 	.short	0x0001
        /*00a2*/ 	.short	0x0008
        /*00a4*/ 	.byte	0x00, 0xf4, 0x21, 0x00


	//----- nvinfo : EIATTR_KPARAM_INFO
	.align		4
.L_36:
        /*00a8*/ 	.byte	0x04, 0x17
        /*00aa*/ 	.short	(.L_38 - .L_37)
.L_37:
        /*00ac*/ 	.word	0x00000000
        /*00b0*/ 	.short	0x0000
        /*00b2*/ 	.short	0x0000
        /*00b4*/ 	.byte	0x00, 0xf4, 0x21, 0x00


	//----- nvinfo : EIATTR_AT_ENTRY_FRAGMENTS
	.align		4
.L_38:
        /*00b8*/ 	.byte	0x04, 0x4f
        /*00ba*/ 	.short	(.L_40 - .L_39)


	//   ....[0]....
.L_39:
        /*00bc*/ 	.word	0x00000004


	//----- nvinfo : EIATTR_RESERVED_SMEM_USED
	.align		4
.L_40:
        /*00c0*/ 	.byte	0x01, 0x41
	.zero		2


	//----- nvinfo : EIATTR_SPARSE_MMA_MASK
	.align		4
        /*00c4*/ 	.byte	0x03, 0x50
        /*00c6*/ 	.short	0x0000


	//----- nvinfo : EIATTR_TCGEN05_1CTA_USED
	.align		4
        /*00c8*/ 	.byte	0x01, 0x51
	.zero		2


	//----- nvinfo : EIATTR_MAXREG_COUNT
	.align		4
        /*00cc*/ 	.byte	0x03, 0x1b
        /*00ce*/ 	.short	0x00ff


	//----- nvinfo : EIATTR_NUM_BARRIERS
	.align		4
        /*00d0*/ 	.byte	0x02, 0x4c
        /*00d2*/ 	.byte	0x01
	.zero		1


	//----- nvinfo : EIATTR_INT_WARP_WIDE_INSTR_OFFSETS
	.align		4
        /*00d4*/ 	.byte	0x04, 0x31
        /*00d6*/ 	.short	(.L_42 - .L_41)


	//   ....[0]....
.L_41:
        /*00d8*/ 	.word	0x00001720


	//   ....[1]....
        /*00dc*/ 	.word	0x00001740


	//   ....[2]....
        /*00e0*/ 	.word	0x000017c0


	//   ....[3]....
        /*00e4*/ 	.word	0x00001bb0


	//   ....[4]....
        /*00e8*/ 	.word	0x00001bc0


	//   ....[5]....
        /*00ec*/ 	.word	0x00001c20


	//   ....[6]....
        /*00f0*/ 	.word	0x00001c30


	//   ....[7]....
        /*00f4*/ 	.word	0x00001e90


	//   ....[8]....
        /*00f8*/ 	.word	0x00001ea0


	//   ....[9]....
        /*00fc*/ 	.word	0x00002030


	//   ....[10]....
        /*0100*/ 	.word	0x00002060


	//   ....[11]....
        /*0104*/ 	.word	0x00002080


	//   ....[12]....
        /*0108*/ 	.word	0x000020c0


	//   ....[13]....
        /*010c*/ 	.word	0x000022f0


	//   ....[14]....
        /*0110*/ 	.word	0x00002300


	//   ....[15]....
        /*0114*/ 	.word	0x000026e0


	//   ....[16]....
        /*0118*/ 	.word	0x000026f0


	//   ....[17]....
        /*011c*/ 	.word	0x00002be0


	//   ....[18]....
        /*0120*/ 	.word	0x00002c30


	//----- nvinfo : EIATTR_COOP_GROUP_MASK_REGIDS
	.align		4
.L_42:
        /*0124*/ 	.byte	0x04, 0x29
        /*0126*/ 	.short	(.L_44 - .L_43)


	//   ....[0]....
.L_43:
        /*0128*/ 	.word	0xffffffff


	//   ....[1]....
        /*012c*/ 	.word	0xffffffff


	//   ....[2]....
        /*0130*/ 	.word	0xffffffff


	//   ....[3]....
        /*0134*/ 	.word	0xffffffff


	//   ....[4]....
        /*0138*/ 	.word	0xffffffff


	//   ....[5]....
        /*013c*/ 	.word	0xffffffff


	//   ....[6]....
        /*0140*/ 	.word	0xffffffff


	//   ....[7]....
        /*0144*/ 	.word	0xffffffff


	//   ....[8]....
        /*0148*/ 	.word	0xffffffff


	//   ....[9]....
        /*014c*/ 	.word	0xffffffff


	//----- nvinfo : EIATTR_COOP_GROUP_INSTR_OFFSETS
	.align		4
.L_44:
        /*0150*/ 	.byte	0x04, 0x28
        /*0152*/ 	.short	(.L_46 - .L_45)


	//   ....[0]....
.L_45:
        /*0154*/ 	.word	0x00000050


	//   ....[1]....
        /*0158*/ 	.word	0x00000310


	//   ....[2]....
        /*015c*/ 	.word	0x00000500


	//   ....[3]....
        /*0160*/ 	.word	0x000009c0


	//   ....[4]....
        /*0164*/ 	.word	0x00000b00


	//   ....[5]....
        /*0168*/ 	.word	0x00000fb0


	//   ....[6]....
        /*016c*/ 	.word	0x000010f0


	//   ....[7]....
        /*0170*/ 	.word	0x000015e0


	//   ....[8]....
        /*0174*/ 	.word	0x00002a70


	//   ....[9]....
        /*0178*/ 	.word	0x00002ce0


	//----- nvinfo : EIATTR_VRC_CTA_INIT_COUNT
	.align		4
.L_46:
        /*017c*/ 	.byte	0x02, 0x4a
        /*017e*/ 	.byte	0x80
	.zero		1


	//----- nvinfo : EIATTR_MBARRIER_INSTR_OFFSETS
	.align		4
        /*0180*/ 	.byte	0x04, 0x39
        /*0182*/ 	.short	(.L_48 - .L_47)


	//   ....[0]....
.L_47:
        /*0184*/ 	.word	0x000017e0
        /*0188*/ 	.word	0x000000ff
        /*018c*/ 	.word	0x00014000
        /*0190*/ 	.short	0x0100
        /*0192*/ 	.byte	0x0c
	.zero		1


	//   ....[1]....
        /*0194*/ 	.word	0x000017f0
        /*0198*/ 	.word	0x000000ff
        /*019c*/ 	.word	0x00014020
        /*01a0*/ 	.short	0x0100
        /*01a2*/ 	.byte	0x0c
	.zero		1


	//   ....[2]....
        /*01a4*/ 	.word	0x000018a0
        /*01a8*/ 	.word	0x000000ff
        /*01ac*/ 	.word	0x00014008
        /*01b0*/ 	.short	0x0100
        /*01b2*/ 	.byte	0x0c
	.zero		1


	//   ....[3]....
        /*01b4*/ 	.word	0x000018b0
        /*01b8*/ 	.word	0x000000ff
        /*01bc*/ 	.word	0x00014028
        /*01c0*/ 	.short	0x0100
        /*01c2*/ 	.byte	0x0c
	.zero		1


	//   ....[4]....
        /*01c4*/ 	.word	0x00001990
        /*01c8*/ 	.word	0x000000ff
        /*01cc*/ 	.word	0x00014010
        /*01d0*/ 	.short	0x0100
        /*01d2*/ 	.byte	0x0c
	.zero		1


	//   ....[5]....
        /*01d4*/ 	.word	0x000019a0
        /*01d8*/ 	.word	0x000000ff
        /*01dc*/ 	.word	0x00014030
        /*01e0*/ 	.short	0x0100
        /*01e2*/ 	.byte	0x0c
	.zero		1


	//   ....[6]....
        /*01e4*/ 	.word	0x00001ab0
        /*01e8*/ 	.word	0x000000ff
        /*01ec*/ 	.word	0x00014018
        /*01f0*/ 	.short	0x0100
        /*01f2*/ 	.byte	0x0c
	.zero		1


	//   ....[7]....
        /*01f4*/ 	.word	0x00001ac0
        /*01f8*/ 	.word	0x000000ff
        /*01fc*/ 	.word	0x00014038
        /*0200*/ 	.short	0x0100
        /*0202*/ 	.byte	0x0c
	.zero		1


	//   ....[8]....
        /*0204*/ 	.word	0x00001cc0
        /*0208*/ 	.word	0x000000ff
        /*020c*/ 	.word	0x00014000
        /*0210*/ 	.short	0x010a
        /*0212*/ 	.byte	0x0c
	.zero		1


	//   ....[9]....
        /*0214*/ 	.word	0x00001ef0
        /*0218*/ 	.word	0x000000ff
        /*021c*/ 	.word	0x00014020
        /*0220*/ 	.short	0x010a
        /*0222*/ 	.byte	0x0c
	.zero		1


	//   ....[10]....
        /*0224*/ 	.word	0x00002140
        /*0228*/ 	.word	0x000000ff
        /*022c*/ 	.word	0x00014000
        /*0230*/ 	.short	0x010a
        /*0232*/ 	.byte	0x12
	.zero		1


	//   ....[11]....
        /*0234*/ 	.word	0x00002340
        /*0238*/ 	.word	0x000000ff
        /*023c*/ 	.word	0x00014020
        /*0240*/ 	.short	0x010a
        /*0242*/ 	.byte	0x12
	.zero		1


	//   ....[12]....
        /*0244*/ 	.word	0x00002410
        /*0248*/ 	.word	0x000000ff
        /*024c*/ 	.word	0x00014000
        /*0250*/ 	.short	0x0108
        /*0252*/ 	.byte	0x0c
	.zero		1


	//   ....[13]....
        /*0254*/ 	.word	0x00002420
        /*0258*/ 	.word	0x000000ff
        /*025c*/ 	.word	0x00014020
        /*0260*/ 	.short	0x0108
        /*0262*/ 	.byte	0x0c
	.zero		1


	//   ....[14]....
        /*0264*/ 	.word	0x00002470
        /*0268*/ 	.word	0x000000ff
        /*026c*/ 	.word	0x00014008
        /*0270*/ 	.short	0x0108
        /*0272*/ 	.byte	0x0c
	.zero		1


	//   ....[15]....
        /*0274*/ 	.word	0x00002480
        /*0278*/ 	.word	0x000000ff
        /*027c*/ 	.word	0x00014028
        /*0280*/ 	.short	0x0108
        /*0282*/ 	.byte	0x0c
	.zero		1


	//   ....[16]....
        /*0284*/ 	.word	0x000024d0
        /*0288*/ 	.word	0x000000ff
        /*028c*/ 	.word	0x00014010
        /*0290*/ 	.short	0x0108
        /*0292*/ 	.byte	0x0c
	.zero		1


	//   ....[17]....
        /*0294*/ 	.word	0x000024e0
        /*0298*/ 	.word	0x000000ff
        /*029c*/ 	.word	0x00014030
        /*02a0*/ 	.short	0x0108
        /*02a2*/ 	.byte	0x0c
	.zero		1


	//   ....[18]....
        /*02a4*/ 	.word	0x00002530
        /*02a8*/ 	.word	0x000000ff
        /*02ac*/ 	.word	0x00014018
        /*02b0*/ 	.short	0x0108
        /*02b2*/ 	.byte	0x0c
	.zero		1


	//   ....[19]....
        /*02b4*/ 	.word	0x00002540
        /*02b8*/ 	.word	0x000000ff
        /*02bc*/ 	.word	0x00014038
        /*02c0*/ 	.short	0x0108
        /*02c2*/ 	.byte	0x0c
	.zero		1


	//   ....[20]....
        /*02c4*/ 	.word	0x00002d00
        /*02c8*/ 	.word	0x000000ff
        /*02cc*/ 	.word	0x00014000
        /*02d0*/ 	.short	0x010a
        /*02d2*/ 	.byte	0x0c
	.zero		1


	//   ....[21]....
        /*02d4*/ 	.word	0x00002d30
        /*02d8*/ 	.word	0x000000ff
        /*02dc*/ 	.word	0x00014020
        /*02e0*/ 	.short	0x010a
        /*02e2*/ 	.byte	0x0c
	.zero		1


	//   ....[22]....
        /*02e4*/ 	.word	0x00002d60
        /*02e8*/ 	.word	0x000000ff
        /*02ec*/ 	.word	0x00014000
        /*02f0*/ 	.short	0x010a
        /*02f2*/ 	.byte	0x12
	.zero		1


	//   ....[23]....
        /*02f4*/ 	.word	0x00002d90
        /*02f8*/ 	.word	0x000000ff
        /*02fc*/ 	.word	0x00014020
        /*0300*/ 	.short	0x010a
        /*0302*/ 	.byte	0x12
	.zero		1


	//----- nvinfo : EIATTR_NUM_MBARRIERS
	.align		4
.L_48:
        /*0304*/ 	.byte	0x03, 0x38
        /*0306*/ 	.short	0x0008


	//----- nvinfo : EIATTR_EXIT_INSTR_OFFSETS
	.align		4
        /*0308*/ 	.byte	0x04, 0x1c
        /*030a*/ 	.short	(.L_50 - .L_49)


	//   ....[0]....
.L_49:
        /*030c*/ 	.word	0x00002cf0


	//----- nvinfo : EIATTR_REQNTID
	.align		4
.L_50:
        /*0310*/ 	.byte	0x04, 0x10
        /*0312*/ 	.short	(.L_52 - .L_51)
.L_51:
        /*0314*/ 	.word	0x00000100
        /*0318*/ 	.word	0x00000001
        /*031c*/ 	.word	0x00000001


	//----- nvinfo : EIATTR_CRS_STACK_SIZE
	.align		4
.L_52:
        /*0320*/ 	.byte	0x04, 0x1e
        /*0322*/ 	.short	(.L_54 - .L_53)
.L_53:
        /*0324*/ 	.word	0x00000000


	//----- nvinfo : EIATTR_CBANK_PARAM_SIZE
	.align		4
.L_54:
        /*0328*/ 	.byte	0x03, 0x19
        /*032a*/ 	.short	0x0050


	//----- nvinfo : EIATTR_PARAM_CBANK
	.align		4
        /*032c*/ 	.byte	0x04, 0x0a
        /*032e*/ 	.short	(.L_56 - .L_55)
	.align		4
.L_55:
        /*0330*/ 	.word	index@(.nv.constant0.gluon_tcgen05)
        /*0334*/ 	.short	0x0380
        /*0336*/ 	.short	0x0050


	//----- nvinfo : EIATTR_SW_WAR
	.align		4
.L_56:
        /*0338*/ 	.byte	0x04, 0x36
        /*033a*/ 	.short	(.L_58 - .L_57)
.L_57:
        /*033c*/ 	.word	0x00000008
.L_58:


//--------------------- .nv.compat                --------------------------
	.section	.nv.compat,"",@"SHT_CUDA_COMPAT_INFO"
	.align	4
        /*0000*/ 	.byte	0x02, 0x02, 0x02, 0x00, 0x02, 0x05, 0x05, 0x00, 0x02, 0x03, 0x03, 0x00, 0x02, 0x06, 0x01, 0x00


//--------------------- .nv.callgraph             --------------------------
	.section	.nv.callgraph,"",@"SHT_CUDA_CALLGRAPH"
	.align	4
	.sectionentsize	8
	.align		4
        /*0000*/ 	.word	0x00000000
	.align		4
        /*0004*/ 	.word	0xffffffff
	.align		4
        /*0008*/ 	.word	0x00000000
	.align		4
        /*000c*/ 	.word	0xfffffffe
	.align		4
        /*0010*/ 	.word	0x00000000
	.align		4
        /*0014*/ 	.word	0xfffffffd
	.align		4
        /*0018*/ 	.word	0x00000000
	.align		4
        /*001c*/ 	.word	0xfffffffc


//--------------------- .text.gluon_tcgen05       --------------------------
	.section	.text.gluon_tcgen05,"ax",@progbits
	.align	128
        .global         gluon_tcgen05
        .type           gluon_tcgen05,@function
        .size           gluon_tcgen05,(.L_x_85 - gluon_tcgen05)
        .other          gluon_tcgen05,@"STO_CUDA_ENTRY STV_DEFAULT"
gluon_tcgen05:
.text.gluon_tcgen05:
[----:B------:R-:W1:Y:S01]  /*0000*/  LDC R1, c[0x0][0x37c] ;  /* 0x0000df00ff017b82 */ /* 0x000e620000000800 */
[----:B------:R-:W2:Y:S02]  /*0010*/  S2R R0, SR_TID.X ;  /* 0x0000000000007919 */ /* 0x000ea40000002100 */
[----:B--2---:R-:W-:-:S13]  /*0020*/  ISETP.GE.U32.AND P2, PT, R0, 0x20, PT ;  /* 0x000000200000780c */ /* 0x004fda0003f46070 */
[----:B------:R-:W-:Y:S05]  /*0030*/  @P2 BRA `(.L_x_0) ;  /* 0x0000000000b82947 */ /* 0x000fea0003800000 */
[----:B------:R-:W2:Y:S01]  /*0040*/  S2UR UR6, SR_CgaCtaId ;  /* 0x00000000000679c3 */ /* 0x000ea20000008800 */
[----:B------:R-:W-:Y:S01]  /*0050*/  NOP ;  /* 0x0000000000007918 */ /* 0x000fe20000000000 */
[----:B------:R-:W-:Y:S02]  /*0060*/  UMOV UR4, 0x40 ;  /* 0x0000004000047882 */ /* 0x000fe40000000000 */
[----:B--2---:R-:W-:-:S09]  /*0070*/  ULEA UR4, UR6, UR4, 0x18 ;  /* 0x0000000406047291 */ /* 0x004fd2000f8ec0ff */
[----:B------:R-:W2:Y:S01]  /*0080*/  LDS.U8 R2, [UR4] ;  /* 0x00000004ff027984 */ /* 0x000ea20008000000 */
[----:B------:R-:W-:Y:S02]  /*0090*/  UMOV UR4, 0x400 ;  /* 0x0000040000047882 */ /* 0x000fe40000000000 */
[----:B------:R-:W-:Y:S01]  /*00a0*/  ULEA UR4, UR6, UR4, 0x18 ;  /* 0x0000000406047291 */ /* 0x000fe2000f8ec0ff */
[----:B--2---:R-:W-:-:S13]  /*00b0*/  ISETP.NE.AND P0, PT, R2, RZ, PT ;  /* 0x000000ff0200720c */ /* 0x004fda0003f05270 */
[----:B------:R-:W-:Y:S05]  /*00c0*/  @P0 BRA `(.L_x_1) ;  /* 0x00000000007c0947 */ /* 0x000fea0003800000 */
[----:B------:R-:W-:-:S13]  /*00d0*/  ELECT P0, URZ, PT ;  /* 0x0000000000ff782f */ /* 0x000fda0003800000 */
[----:B------:R-:W-:Y:S05]  /*00e0*/  @!P0 BRA `(.L_x_2) ;  /* 0x0000000000848947 */ /* 0x000fea0003800000 */
[----:B------:R-:W-:Y:S01]  /*00f0*/  UMOV UR5, 0x8 ;  /* 0x0000000800057882 */ /* 0x000fe20000000000 */
[----:B------:R-:W-:Y:S02]  /*0100*/  IMAD.MOV.U32 R5, RZ, RZ, 0x1 ;  /* 0x00000001ff057424 */ /* 0x000fe400078e00ff */
[----:B------:R-:W-:Y:S02]  /*0110*/  IMAD.MOV.U32 R3, RZ, RZ, 0xff ;  /* 0x000000ffff037424 */ /* 0x000fe400078e00ff */
[----:B------:R-:W-:Y:S04]  /*0120*/  DEPBAR.LE SB2, 0x36 ;  /* 0x0000ad800000791a */ /* 0x000fe80000000000 */
[----:B------:R-:W2:Y:S02]  /*0130*/  UTCATOMSWS.FIND_AND_SET.ALIGN UP0, UR5, UR5 ;  /* 0x00000005000575e3 */ /* 0x000ea40008000800 */
[----:B--2---:R-:W-:-:S04]  /*0140*/  PLOP3.LUT P0, PT, PT, PT, UP0, 0x80, 0x8 ;  /* 0x000000000008781c */ /* 0x004fc80003f0f008 */
[----:B------:R-:W-:-:S04]  /*0150*/  SEL R2, RZ, 0xffffffff, !P0 ;  /* 0xffffffffff027807 */ /* 0x000fc80004000000 */
[----:B------:R-:W-:Y:S01]  /*0160*/  ISETP.NE.AND P0, PT, R2, RZ, PT ;  /* 0x000000ff0200720c */ /* 0x000fe20003f05270 */
[----:B------:R-:W-:-:S12]  /*0170*/  IMAD.U32 R2, RZ, RZ, UR5 ;  /* 0x00000005ff027e24 */ /* 0x000fd8000f8e00ff */
[----:B------:R-:W-:Y:S05]  /*0180*/  @P0 BRA `(.L_x_3) ;  /* 0x0000000000240947 */ /* 0x000fea0003800000 */
.L_x_4:
[----:B------:R-:W-:Y:S05]  /*0190*/  NANOSLEEP 0x64 ;  /* 0x000000640000795d */ /* 0x000fea0003800000 */
[----:B------:R-:W-:-:S05]  /*01a0*/  UMOV UR5, 0x8 ;  /* 0x0000000800057882 */ /* 0x000fca0000000000 */
[----:B------:R-:W-:Y:S04]  /*01b0*/  DEPBAR.LE SB2, 0x36 ;  /* 0x0000ad800000791a */ /* 0x000fe80000000000 */
[----:B------:R-:W2:Y:S02]  /*01c0*/  UTCATOMSWS.FIND_AND_SET.ALIGN UP0, UR5, UR5 ;  /* 0x00000005000575e3 */ /* 0x000ea40008000800 */
[----:B--2---:R-:W-:-:S04]  /*01d0*/  PLOP3.LUT P0, PT, PT, PT, UP0, 0x80, 0x8 ;  /* 0x000000000008781c */ /* 0x004fc80003f0f008 */
[----:B------:R-:W-:-:S04]  /*01e0*/  SEL R2, RZ, 0xffffffff, !P0 ;  /* 0xffffffffff027807 */ /* 0x000fc80004000000 */
[----:B------:R-:W-:Y:S01]  /*01f0*/  ISETP.NE.AND P0, PT, R2, RZ, PT ;  /* 0x000000ff0200720c */ /* 0x000fe20003f05270 */
[----:B------:R-:W-:-:S12]  /*0200*/  IMAD.U32 R2, RZ, RZ, UR5 ;  /* 0x00000005ff027e24 */ /* 0x000fd8000f8e00ff */
[----:B------:R-:W-:Y:S05]  /*0210*/  @!P0 BRA `(.L_x_4) ;  /* 0xfffffffc00dc8947 */ /* 0x000fea000383ffff */
.L_x_3:
[C---:B------:R-:W-:Y:S01]  /*0220*/  VIADD R4, R2.reuse, 0x10 ;  /* 0x0000001002047836 */ /* 0x040fe20000000000 */
[----:B------:R-:W-:Y:S01]  /*0230*/  UMOV UR5, 0x50 ;  /* 0x0000005000057882 */ /* 0x000fe20000000000 */
[----:B------:R-:W-:Y:S01]  /*0240*/  SHF.L.U32 R3, R3, R2, RZ ;  /* 0x0000000203037219 */ /* 0x000fe200000006ff */
[----:B------:R-:W-:Y:S01]  /*0250*/  ULEA UR5, UR6, UR5, 0x18 ;  /* 0x0000000506057291 */ /* 0x000fe2000f8ec0ff */
[----:B------:R-:W-:Y:S01]  /*0260*/  IMAD.SHL.U32 R2, R2, 0x20, RZ ;  /* 0x0000002002027824 */ /* 0x000fe200078e00ff */
[----:B------:R-:W-:-:S04]  /*0270*/  SHF.L.U32 R4, R5, R4, RZ ;  /* 0x0000000405047219 */ /* 0x000fc800000006ff */
[----:B------:R-:W-:-:S05]  /*0280*/  LOP3.LUT R3, R4, R3, RZ, 0xfc, !PT ;  /* 0x0000000304037212 */ /* 0x000fca00078efcff */
[----:B------:R2:W-:Y:S04]  /*0290*/  ATOMS.OR RZ, [UR5], R3 ;  /* 0x00000003ffff798c */ /* 0x0005e8000b000005 */
[----:B------:R2:W-:Y:S01]  /*02a0*/  STS [UR4], R2 ;  /* 0x00000002ff007988 */ /* 0x0005e20008000804 */
[----:B------:R-:W-:Y:S05]  /*02b0*/  BRA `(.L_x_2) ;  /* 0x0000000000107947 */ /* 0x000fea0003800000 */
.L_x_1:
[----:B------:R-:W-:Y:S01]  /*02c0*/  IMAD.MOV.U32 R3, RZ, RZ, -0x1 ;  /* 0xffffffffff037424 */ /* 0x000fe200078e00ff */
[----:B------:R-:W-:-:S04]  /*02d0*/  MOV R2, 0x300 ;  /* 0x0000030000027802 */ /* 0x000fc80000000f00 */
[----:B------:R2:W-:Y:S03]  /*02e0*/  STS [UR4], R3 ;  /* 0x00000003ff007988 */ /* 0x0005e60008000804 */
[----:B-12---:R-:W-:Y:S05]  /*02f0*/  CALL.REL.NOINC `($__internal_1_$__cuda_sm10x_tcgen05_guardrail_trap_phase_invalid_during_alloc) ;  /* 0x0000002800bc7944 */ /* 0x006fea0003c00000 */
.L_x_2:
[----:B------:R-:W-:Y:S05]  /*0300*/  WARPSYNC.ALL ;  /* 0x0000000000007948 */ /* 0x000fea0003800000 */
[----:B------:R-:W-:Y:S01]  /*0310*/  NOP ;  /* 0x0000000000007918 */ /* 0x000fe20000000000 */
.L_x_0:
[----:B------:R-:W3:Y:S08]  /*0320*/  S2UR UR4, SR_CgaCtaId ;  /* 0x00000000000479c3 */ /* 0x000ef00000008800 */
[----:B------:R-:W-:Y:S01]  /*0330*/  BAR.SYNC.DEFER_BLOCKING 0x0 ;  /* 0x0000000000007b1d */ /* 0x000fe20000010000 */
[----:B------:R-:W-:-:S05]  /*0340*/  LOP3.LUT R68, R0, 0xff, RZ, 0xc0, !PT ;  /* 0x000000ff00447812 */ /* 0x000fca00078ec0ff */
[----:B------:R-:W-:Y:S02]  /*0350*/  UMOV UR12, 0x400 ;  /* 0x00000400000c7882 */ /* 0x000fe40000000000 */
[----:B------:R-:W4:Y:S08]  /*0360*/  LDC R4, c[0x0][0x398] ;  /* 0x0000e600ff047b82 */ /* 0x000f300000000800 */
[----:B------:R-:W5:Y:S01]  /*0370*/  LDC R10, c[0x0][0x3a0] ;  /* 0x0000e800ff0a7b82 */ /* 0x000f620000000800 */
[----:B---3--:R-:W-:-:S07]  /*0380*/  ULEA UR12, UR4, UR12, 0x18 ;  /* 0x0000000c040c7291 */ /* 0x008fce000f8ec0ff */
[----:B------:R-:W3:Y:S02]  /*0390*/  S2UR UR13, SR_CTAID.Y ;  /* 0x00000000000d79c3 */ /* 0x000ee40000002600 */
[----:B--2---:R-:W2:Y:S06]  /*03a0*/  LDS R3, [UR12] ;  /* 0x0000000cff037984 */ /* 0x004eac0008000800 */
[----:B------:R-:W-:Y:S06]  /*03b0*/  BAR.SYNC.DEFER_BLOCKING 0x0 ;  /* 0x0000000000007b1d */ /* 0x000fec0000010000 */
[----:B------:R-:W-:Y:S05]  /*03c0*/  @P2 BRA `(.L_x_5) ;  /* 0x0000000000182947 */ /* 0x000fea0003800000 */
[----:B------:R-:W-:Y:S01]  /*03d0*/  ELECT P0, URZ, PT ;  /* 0x0000000000ff782f */ /* 0x000fe20003800000 */
[----:B------:R-:W-:Y:S01]  /*03e0*/  IMAD.MOV.U32 R2, RZ, RZ, 0x1 ;  /* 0x00000001ff027424 */ /* 0x000fe200078e00ff */
[----:B------:R-:W-:Y:S01]  /*03f0*/  UMOV UR5, 0x40 ;  /* 0x0000004000057882 */ /* 0x000fe20000000000 */
[----:B------:R-:W-:Y:S01]  /*0400*/  UVIRTCOUNT.DEALLOC.SMPOOL 0x80 ;  /* 0x000000800000784c */ /* 0x000fe20000000000 */
[----:B------:R-:W-:-:S09]  /*0410*/  ULEA UR5, UR4, UR5, 0x18 ;  /* 0x0000000504057291 */ /* 0x000fd2000f8ec0ff */
[----:B------:R5:W-:Y:S03]  /*0420*/  @P0 STS.U8 [UR5], R2 ;  /* 0x00000002ff000988 */ /* 0x000be60008000005 */
.L_x_5:
[----:B------:R-:W5:Y:S01]  /*0430*/  S2UR UR4, SR_CTAID.Z ;  /* 0x00000000000479c3 */ /* 0x000f620000002700 */
[----:B------:R-:W4:Y:S01]  /*0440*/  LDCU UR5, c[0x0][0x370] ;  /* 0x00006e00ff0577ac */ /* 0x000f220008000800 */
[----:B------:R-:W-:Y:S01]  /*0450*/  ISETP.GE.U32.AND P0, PT, R68, 0x20, PT ;  /* 0x000000204400780c */ /* 0x000fe20003f06070 */
[----:B----4-:R-:W-:Y:S01]  /*0460*/  VIADD R4, R4, 0xffffffff ;  /* 0xffffffff04047836 */ /* 0x010fe20000000000 */
[C---:B------:R-:W-:Y:S01]  /*0470*/  ISETP.NE.U32.AND P3, PT, R68.reuse, RZ, PT ;  /* 0x000000ff4400720c */ /* 0x040fe20003f65070 */
[----:B------:R-:W5:Y:S01]  /*0480*/  LDCU UR6, c[0x0][0x374] ;  /* 0x00006e80ff0677ac */ /* 0x000f620008000800 */
[----:B------:R-:W-:Y:S01]  /*0490*/  LEA R11, R68, UR12, 0x2 ;  /* 0x0000000c440b7c11 */ /* 0x000fe2000f8e10ff */
[----:B-----5:R-:W-:Y:S01]  /*04a0*/  VIADD R12, R10, 0xffffffff ;  /* 0xffffffff0a0c7836 */ /* 0x020fe20000000000 */
[----:B------:R-:W4:Y:S01]  /*04b0*/  S2UR UR7, SR_CTAID.X ;  /* 0x00000000000779c3 */ /* 0x000f220000002500 */
[----:B------:R-:W5:Y:S01]  /*04c0*/  LDCU.64 UR14, c[0x0][0x3c0] ;  /* 0x00007800ff0e77ac */ /* 0x000f620008000a00 */
[----:B--2---:R-:W-:Y:S01]  /*04d0*/  R2UR UR24, R3 ;  /* 0x00000000031872ca */ /* 0x004fe200000e0000 */
[----:B------:R-:W-:Y:S04]  /*04e0*/  BSSY.RECONVERGENT B0, `(.L_x_6) ;  /* 0x0000011000007945 */ /* 0x000fe80003800200 */
[----:B------:R2:W-:Y:S01]  /*04f0*/  @!P0 STS [R11], RZ ;  /* 0x000000ff0b008388 */ /* 0x0005e20000000800 */
[----:B------:R-:W-:-:S03]  /*0500*/  NOP ;  /* 0x0000000000007918 */ /* 0x000fc60000000000 */
[----:B------:R2:W-:Y:S01]  /*0510*/  @!P3 STS [UR12+0x24], R4 ;  /* 0x00002404ff00b988 */ /* 0x0005e2000800080c */
[----:B---3--:R-:W-:-:S03]  /*0520*/  UIMAD UR4, UR4, UR6, UR13 ;  /* 0x00000006040472a4 */ /* 0x008fc6000f8e020d */
[----:B------:R2:W-:Y:S01]  /*0530*/  @!P3 STS [UR12+0x20], R12 ;  /* 0x0000200cff00b988 */ /* 0x0005e2000800080c */
[----:B----4-:R-:W-:-:S04]  /*0540*/  UIMAD UR4, UR4, UR5, UR7 ;  /* 0x00000005040472a4 */ /* 0x010fc8000f8e0207 */
[----:B------:R-:W-:-:S04]  /*0550*/  UIMAD UR4, UR4, 0x180, URZ ;  /* 0x00000180040478a4 */ /* 0x000fc8000f8e02ff */
[----:B-----5:R-:W-:-:S04]  /*0560*/  UIADD3 UR20, UP0, UPT, UR4, UR14, URZ ;  /* 0x0000000e04147290 */ /* 0x020fc8000ff1e0ff */
[----:B------:R-:W-:Y:S01]  /*0570*/  ULEA.HI.X.SX32 UR21, UR4, UR15, 0x1, UP0 ;  /* 0x0000000f04157291 */ /* 0x000fe200080f0eff */
[----:B--2---:R-:W-:Y:S11]  /*0580*/  @P3 BRA `(.L_x_7) ;  /* 0x0000000000183947 */ /* 0x004ff60003800000 */
[----:B------:R-:W2:Y:S01]  /*0590*/  LDS R2, [UR12+0x8] ;  /* 0x0000080cff027984 */ /* 0x000ea20008000800 */
[----:B------:R-:W3:Y:S01]  /*05a0*/  LDC.64 R6, c[0x0][0x380] ;  /* 0x0000e000ff067b82 */ /* 0x000ee20000000a00 */
[----:B------:R-:W-:Y:S02]  /*05b0*/  IMAD.MOV.U32 R3, RZ, RZ, 0x70 ;  /* 0x00000070ff037424 */ /* 0x000fe400078e00ff */
[----:B---3--:R3:W-:Y:S03]  /*05c0*/  STS.64 [UR12], R6 ;  /* 0x00000006ff007988 */ /* 0x0087e60008000a0c */
[----:B--2---:R-:W-:-:S05]  /*05d0*/  LOP3.LUT R2, R2, 0x10, R3, 0xd8, !PT ;  /* 0x0000001002027812 */ /* 0x004fca00078ed803 */
[----:B------:R3:W-:Y:S02]  /*05e0*/  STS [UR12+0x8], R2 ;  /* 0x00000802ff007988 */ /* 0x0007e4000800080c */
.L_x_7:
[----:B------:R-:W-:Y:S05]  /*05f0*/  BSYNC.RECONVERGENT B0 ;  /* 0x0000000000007941 */ /* 0x000fea0003800200 */
.L_x_6:
[----:B------:R-:W-:Y:S04]  /*0600*/  BSSY.RECONVERGENT B0, `(.L_x_8) ;  /* 0x000000a000007945 */ /* 0x000fe80003800200 */
[----:B------:R-:W-:Y:S05]  /*0610*/  @P3 BRA `(.L_x_9) ;  /* 0x0000000000203947 */ /* 0x000fea0003800000 */
[----:B---3--:R-:W2:Y:S01]  /*0620*/  LDS R2, [UR12+0x34] ;  /* 0x0000340cff027984 */ /* 0x008ea20008000800 */
[----:B------:R-:W-:Y:S02]  /*0630*/  IMAD.MOV.U32 R3, RZ, RZ, 0x1f000000 ;  /* 0x1f000000ff037424 */ /* 0x000fe400078e00ff */
[----:B------:R-:W-:Y:S01]  /*0640*/  @!P3 IMAD.MOV.U32 R5, RZ, RZ, 0x3f ;  /* 0x0000003fff05b424 */ /* 0x000fe200078e00ff */
[----:B------:R-:W3:Y:S02]  /*0650*/  @!P3 LDS R6, [UR12+0x38] ;  /* 0x0000380cff06b984 */ /* 0x000ee40008000800 */
[----:B--2---:R-:W-:Y:S02]  /*0660*/  LOP3.LUT R2, R2, 0xff000000, R3, 0xb8, !PT ;  /* 0xff00000002027812 */ /* 0x004fe400078eb803 */
[----:B---3--:R-:W-:-:S03]  /*0670*/  @!P3 LOP3.LUT R3, R6, 0xff, R5, 0xb8, !PT ;  /* 0x000000ff0603b812 */ /* 0x008fc600078eb805 */
[----:B------:R2:W-:Y:S04]  /*0680*/  STS [UR12+0x34], R2 ;  /* 0x00003402ff007988 */ /* 0x0005e8000800080c */
[----:B------:R2:W-:Y:S02]  /*0690*/  @!P3 STS [UR12+0x38], R3 ;  /* 0x00003803ff00b988 */ /* 0x0005e4000800080c */
.L_x_9:
[----:B------:R-:W-:Y:S05]  /*06a0*/  BSYNC.RECONVERGENT B0 ;  /* 0x0000000000007941 */ /* 0x000fea0003800200 */
.L_x_8:
[----:B------:R-:W-:Y:S04]  /*06b0*/  BSSY.RECONVERGENT B0, `(.L_x_10) ;  /* 0x000000e000007945 */ /* 0x000fe80003800200 */
[----:B------:R-:W-:Y:S05]  /*06c0*/  @P3 BRA `(.L_x_11) ;  /* 0x0000000000303947 */ /* 0x000fea0003800000 */
[----:B--2---:R-:W2:Y:S01]  /*06d0*/  LDS R3, [UR12+0x34] ;  /* 0x0000340cff037984 */ /* 0x004ea20008000800 */
[----:B------:R-:W4:Y:S03]  /*06e0*/  LDC.64 R8, c[0x0][0x3a8] ;  /* 0x0000ea00ff087b82 */ /* 0x000f260000000a00 */
[----:B---3--:R-:W3:Y:S01]  /*06f0*/  LDS R2, [UR12+0x1c] ;  /* 0x00001c0cff027984 */ /* 0x008ee20008000800 */
[C---:B----4-:R-:W-:Y:S01]  /*0700*/  SHF.L.U64.HI R6, R8.reuse, 0x1, R9 ;  /* 0x0000000108067819 */ /* 0x050fe20000010209 */
[----:B------:R-:W-:-:S03]  /*0710*/  IMAD.SHL.U32 R5, R8, 0x2, RZ ;  /* 0x0000000208057824 */ /* 0x000fc600078e00ff */
[--C-:B------:R-:W-:Y:S02]  /*0720*/  SHF.R.U32.HI R7, RZ, 0x4, R6.reuse ;  /* 0x00000004ff077819 */ /* 0x100fe40000011606 */
[----:B------:R-:W-:-:S05]  /*0730*/  SHF.R.U64 R5, R5, 0x4, R6 ;  /* 0x0000000405057819 */ /* 0x000fca0000001206 */
[----:B------:R4:W-:Y:S01]  /*0740*/  STS [UR12+0xc], R5 ;  /* 0x00000c05ff007988 */ /* 0x0009e2000800080c */
[----:B--2---:R-:W-:Y:S02]  /*0750*/  LOP3.LUT R3, R3, 0x7, RZ, 0xb8, !PT ;  /* 0x0000000703037812 */ /* 0x004fe400078eb8ff */
[----:B---3--:R-:W-:-:S03]  /*0760*/  LOP3.LUT R2, R2, 0xf, R7, 0xb8, !PT ;  /* 0x0000000f02027812 */ /* 0x008fc600078eb807 */
[----:B------:R4:W-:Y:S04]  /*0770*/  STS [UR12+0x34], R3 ;  /* 0x00003403ff007988 */ /* 0x0009e8000800080c */
[----:B------:R4:W-:Y:S02]  /*0780*/  STS [UR12+0x1c], R2 ;  /* 0x00001c02ff007988 */ /* 0x0009e4000800080c */
.L_x_11:
[----:B------:R-:W-:Y:S05]  /*0790*/  BSYNC.RECONVERGENT B0 ;  /* 0x0000000000007941 */ /* 0x000fea0003800200 */
.L_x_10:
[----:B------:R-:W-:Y:S04]  /*07a0*/  BSSY.RECONVERGENT B1, `(.L_x_12) ;  /* 0x000001a000017945 */ /* 0x000fe80003800200 */
[----:B------:R-:W-:Y:S04]  /*07b0*/  BSSY.RELIABLE B0, `(.L_x_13) ;  /* 0x0000015000007945 */ /* 0x000fe80003800100 */
[----:B------:R-:W-:Y:S05]  /*07c0*/  @P3 BRA `(.L_x_14) ;  /* 0x0000000000203947 */ /* 0x000fea0003800000 */
[----:B--234-:R-:W2:Y:S02]  /*07d0*/  LDS R2, [UR12+0x34] ;  /* 0x0000340cff027984 */ /* 0x01cea40008000800 */
[----:B--2---:R-:W-:-:S05]  /*07e0*/  LOP3.LUT R2, R2, 0x38, RZ, 0xb8, !PT ;  /* 0x0000003802027812 */ /* 0x004fca00078eb8ff */
[----:B------:R2:W-:Y:S01]  /*07f0*/  STS [UR12+0x34], R2 ;  /* 0x00003402ff007988 */ /* 0x0005e2000800080c */
[----:B------:R-:W-:Y:S05]  /*0800*/  @P3 BRA `(.L_x_15) ;  /* 0x0000000000203947 */ /* 0x000fea0003800000 */
[----:B--2---:R-:W2:Y:S01]  /*0810*/  LDS R2, [UR12+0x8] ;  /* 0x0000080cff027984 */ /* 0x004ea20008000800 */
[----:B------:R-:W-:-:S05]  /*0820*/  IMAD.MOV.U32 R3, RZ, RZ, 0x780 ;  /* 0x00000780ff037424 */ /* 0x000fca00078e00ff */
[----:B--2---:R-:W-:-:S05]  /*0830*/  LOP3.LUT R2, R2, 0x300, R3, 0xd8, !PT ;  /* 0x0000030002027812 */ /* 0x004fca00078ed803 */
[----:B------:R5:W-:Y:S02]  /*0840*/  STS [UR12+0x8], R2 ;  /* 0x00000802ff007988 */ /* 0x000be4000800080c */
.L_x_14:
[----:B------:R-:W-:Y:S05]  /*0850*/  @P3 BRA `(.L_x_16) ;  /* 0x0000000000283947 */ /* 0x000fea0003800000 */
[----:B--2345:R-:W2:Y:S02]  /*0860*/  LDS R2, [UR12+0x8] ;  /* 0x0000080cff027984 */ /* 0x03cea40008000800 */
[----:B--2---:R-:W-:-:S05]  /*0870*/  LOP3.LUT R2, R2, 0x1800, RZ, 0xb8, !PT ;  /* 0x0000180002027812 */ /* 0x004fca00078eb8ff */
[----:B------:R3:W-:Y:S02]  /*0880*/  STS [UR12+0x8], R2 ;  /* 0x00000802ff007988 */ /* 0x0007e4000800080c */
.L_x_15:
[----:B------:R-:W-:Y:S05]  /*0890*/  @P3 BREAK.RELIABLE B0 ;  /* 0x0000000000003942 */ /* 0x000fea0003800100 */
[----:B------:R-:W-:Y:S05]  /*08a0*/  @P3 BRA `(.L_x_17) ;  /* 0x0000000000243947 */ /* 0x000fea0003800000 */
[----:B------:R-:W4:Y:S01]  /*08b0*/  LDS R3, [UR12+0x8] ;  /* 0x0000080cff037984 */ /* 0x000f220008000800 */
[----:B--23--:R-:W-:-:S05]  /*08c0*/  IMAD.MOV.U32 R2, RZ, RZ, 0x6000 ;  /* 0x00006000ff027424 */ /* 0x00cfca00078e00ff */
[----:B----4-:R-:W-:-:S04]  /*08d0*/  LOP3.LUT R2, R3, 0x4000, R2, 0xd8, !PT ;  /* 0x0000400003027812 */ /* 0x010fc800078ed802 */
[----:B------:R-:W-:-:S05]  /*08e0*/  LOP3.LUT R2, R2, 0x400000, RZ, 0xb8, !PT ;  /* 0x0040000002027812 */ /* 0x000fca00078eb8ff */
[----:B------:R2:W-:Y:S02]  /*08f0*/  STS [UR12+0x8], R2 ;  /* 0x00000802ff007988 */ /* 0x0005e4000800080c */
.L_x_16:
[----:B------:R-:W-:Y:S05]  /*0900*/  BSYNC.RELIABLE B0 ;  /* 0x0000000000007941 */ /* 0x000fea0003800100 */
.L_x_13:
[----:B--2345:R-:W2:Y:S02]  /*0910*/  @!P3 LDS R2, [UR12+0x8] ;  /* 0x0000080cff02b984 */ /* 0x03cea40008000800 */
[----:B--2---:R-:W-:-:S05]  /*0920*/  @!P3 LOP3.LUT R2, R2, 0x8000, RZ, 0xb8, !PT ;  /* 0x000080000202b812 */ /* 0x004fca00078eb8ff */
[----:B------:R4:W-:Y:S02]  /*0930*/  @!P3 STS [UR12+0x8], R2 ;  /* 0x00000802ff00b988 */ /* 0x0009e4000800080c */
.L_x_17:
[----:B------:R-:W-:Y:S05]  /*0940*/  BSYNC.RECONVERGENT B1 ;  /* 0x0000000000017941 */ /* 0x000fea0003800200 */
.L_x_12:
[----:B------:R-:W-:Y:S05]  /*0950*/  WARPSYNC.ALL ;  /* 0x0000000000007948 */ /* 0x000fea0003800000 */
[----:B------:R-:W-:Y:S01]  /*0960*/  NOP ;  /* 0x0000000000007918 */ /* 0x000fe20000000000 */
[----:B------:R-:W5:Y:S02]  /*0970*/  LDC R5, c[0x0][0x39c] ;  /* 0x0000e700ff057b82 */ /* 0x000f640000000800 */
[----:B-----5:R-:W-:Y:S01]  /*0980*/  VIADD R5, R5, 0xffffffff ;  /* 0xffffffff05057836 */ /* 0x020fe20000000000 */
[----:B------:R-:W-:Y:S06]  /*0990*/  @P0 BRA `(.L_x_18) ;  /* 0x0000000000300947 */ /* 0x000fec0003800000 */
[----:B--234-:R-:W2:Y:S01]  /*09a0*/  S2R R2, SR_LANEID ;  /* 0x0000000000027919 */ /* 0x01cea20000000000 */
[----:B------:R-:W-:Y:S05]  /*09b0*/  WARPSYNC.ALL ;  /* 0x0000000000007948 */ /* 0x000fea0003800000 */
[----:B------:R-:W-:Y:S01]  /*09c0*/  NOP ;  /* 0x0000000000007918 */ /* 0x000fe20000000000 */
[----:B--2---:R-:W-:-:S05]  /*09d0*/  IMAD.SHL.U32 R6, R2, 0x4, RZ ;  /* 0x0000000402067824 */ /* 0x004fca00078e00ff */
[----:B------:R-:W2:Y:S01]  /*09e0*/  LDS R7, [R6+UR12] ;  /* 0x0000000c06077984 */ /* 0x000ea20008000800 */
[----:B------:R-:W-:-:S05]  /*09f0*/  IADD3 R2, P1, PT, R6, UR20, RZ ;  /* 0x0000001406027c10 */ /* 0x000fca000ff3e0ff */
[----:B------:R-:W-:-:S05]  /*0a00*/  IMAD.X R3, RZ, RZ, UR21, P1 ;  /* 0x00000015ff037e24 */ /* 0x000fca00088e06ff */
[----:B--2---:R5:W2:Y:S01]  /*0a10*/  ATOMG.E.EXCH.STRONG.GPU PT, RZ, [R2], R7 ;  /* 0x0000000702ff73a8 */ /* 0x004aa200041ee100 */
[----:B------:R-:W-:-:S04]  /*0a20*/  DEPBAR {5,4,3,2,1,0} ;  /* 0x0000003f0000791a */ /* 0x000fc80000000000 */
[----:B------:R-:W3:Y:S02]  /*0a30*/  CCTL.E.C.LDCU.IV.DEEP [UR20] ;  /* 0x0000000014007540 */ /* 0x000ee40009c08000 */
[----:B---3--:R5:W-:Y:S01]  /*0a40*/  UTMACCTL.IV [UR20] ;  /* 0x00000000140079b9 */ /* 0x008be20008000000 */
[----:B------:R-:W-:Y:S01]  /*0a50*/  NOP ;  /* 0x0000000000007918 */ /* 0x000fe20000000000 */
.L_x_18:
[----:B------:R-:W-:Y:S05]  /*0a60*/  @P0 BRA `(.L_x_19) ;  /* 0x00000000000c0947 */ /* 0x000fea0003800000 */
[----:B------:R0:W-:Y:S01]  /*0a70*/  UTMACMDFLUSH ;  /* 0x00000000000079b7 */ /* 0x0001e20000000000 */
[----:B------:R-:W-:Y:S05]  /*0a80*/  @P0 BRA `(.L_x_19) ;  /* 0x0000000000040947 */ /* 0x000fea0003800000 */
[----:B------:R-:W-:-:S04]  /*0a90*/  DEPBAR.LE SB0, 0x0 ;  /* 0x000080000000791a */ /* 0x000fc80000000000 */
.L_x_19:
[----:B------:R-:W-:Y:S05]  /*0aa0*/  WARPSYNC.ALL ;  /* 0x0000000000007948 */ /* 0x000fea0003800000 */
[----:B------:R-:W-:Y:S01]  /*0ab0*/  NOP ;  /* 0x0000000000007918 */ /* 0x000fe20000000000 */
[----:B--2---:R-:W-:Y:S06]  /*0ac0*/  BAR.SYNC.DEFER_BLOCKING 0x0 ;  /* 0x0000000000007b1d */ /* 0x004fec0000010000 */
[----:B------:R-:W-:Y:S02]  /*0ad0*/  BSSY.RECONVERGENT B1, `(.L_x_20) ;  /* 0x000000b000017945 */ /* 0x000fe40003800200 */
[----:B------:R-:W-:Y:S06]  /*0ae0*/  BAR.SYNC.DEFER_BLOCKING 0x0 ;  /* 0x0000000000007b1d */ /* 0x000fec0000010000 */
[----:B------:R2:W-:Y:S01]  /*0af0*/  @!P0 STS [R11], RZ ;  /* 0x000000ff0b008388 */ /* 0x0005e20000000800 */
[----:B------:R-:W-:Y:S01]  /*0b00*/  NOP ;  /* 0x0000000000007918 */ /* 0x000fe20000000000 */
[----:B------:R-:W-:Y:S05]  /*0b10*/  @P3 BRA `(.L_x_21) ;  /* 0x0000000000183947 */ /* 0x000fea0003800000 */
[----:B---345:R-:W3:Y:S01]  /*0b20*/  LDS R2, [UR12+0x8] ;  /* 0x0000080cff027984 */ /* 0x038ee20008000800 */
[----:B------:R-:W4:Y:S01]  /*0b30*/  LDC.64 R6, c[0x0][0x388] ;  /* 0x0000e200ff067b82 */ /* 0x000f220000000a00 */
[----:B------:R-:W-:Y:S02]  /*0b40*/  IMAD.MOV.U32 R3, RZ, RZ, 0x70 ;  /* 0x00000070ff037424 */ /* 0x000fe400078e00ff */
[----:B----4-:R4:W-:Y:S03]  /*0b50*/  STS.64 [UR12], R6 ;  /* 0x00000006ff007988 */ /* 0x0109e60008000a0c */
[----:B---3--:R-:W-:-:S05]  /*0b60*/  LOP3.LUT R2, R2, 0x10, R3, 0xd8, !PT ;  /* 0x0000001002027812 */ /* 0x008fca00078ed803 */
[----:B------:R4:W-:Y:S02]  /*0b70*/  STS [UR12+0x8], R2 ;  /* 0x00000802ff007988 */ /* 0x0009e4000800080c */
.L_x_21:
[----:B-----5:R-:W-:Y:S05]  /*0b80*/  BSYNC.RECONVERGENT B1 ;  /* 0x0000000000017941 */ /* 0x020fea0003800200 */
.L_x_20:
[----:B------:R-:W-:Y:S04]  /*0b90*/  BSSY.RECONVERGENT B1, `(.L_x_22) ;  /* 0x000000a000017945 */ /* 0x000fe80003800200 */
[----:B------:R-:W-:Y:S05]  /*0ba0*/  @P3 BRA `(.L_x_23) ;  /* 0x0000000000203947 */ /* 0x000fea0003800000 */
[----:B---34-:R-:W3:Y:S01]  /*0bb0*/  LDS R2, [UR12+0x34] ;  /* 0x0000340cff027984 */ /* 0x018ee20008000800 */
[----:B------:R-:W-:Y:S02]  /*0bc0*/  IMAD.MOV.U32 R3, RZ, RZ, 0x3f000000 ;  /* 0x3f000000ff037424 */ /* 0x000fe400078e00ff */
[----:B------:R-:W-:Y:S01]  /*0bd0*/  @!P3 IMAD.MOV.U32 R6, RZ, RZ, 0x1f ;  /* 0x0000001fff06b424 */ /* 0x000fe200078e00ff */
[----:B------:R-:W4:Y:S02]  /*0be0*/  @!P3 LDS R7, [UR12+0x38] ;  /* 0x0000380cff07b984 */ /* 0x000f240008000800 */
[----:B---3--:R-:W-:Y:S02]  /*0bf0*/  LOP3.LUT R2, R2, 0xff000000, R3, 0xb8, !PT ;  /* 0xff00000002027812 */ /* 0x008fe400078eb803 */
[----:B----4-:R-:W-:-:S03]  /*0c00*/  @!P3 LOP3.LUT R3, R7, 0xff, R6, 0xb8, !PT ;  /* 0x000000ff0703b812 */ /* 0x010fc600078eb806 */
[----:B------:R5:W-:Y:S04]  /*0c10*/  STS [UR12+0x34], R2 ;  /* 0x00003402ff007988 */ /* 0x000be8000800080c */
[----:B------:R5:W-:Y:S02]  /*0c20*/  @!P3 STS [UR12+0x38], R3 ;  /* 0x00003803ff00b988 */ /* 0x000be4000800080c */
.L_x_23:
[----:B------:R-:W-:Y:S05]  /*0c30*/  BSYNC.RECONVERGENT B1 ;  /* 0x0000000000017941 */ /* 0x000fea0003800200 */
.L_x_22:
[----:B------:R-:W-:Y:S04]  /*0c40*/  BSSY.RECONVERGENT B1, `(.L_x_24) ;  /* 0x0000004000017945 */ /* 0x000fe80003800200 */
[----:B------:R-:W-:Y:S05]  /*0c50*/  @P3 BRA `(.L_x_25) ;  /* 0x0000000000083947 */ /* 0x000fea0003800000 */
[----:B------:R2:W-:Y:S04]  /*0c60*/  STS [UR12+0x24], R12 ;  /* 0x0000240cff007988 */ /* 0x0005e8000800080c */
[----:B------:R2:W-:Y:S02]  /*0c70*/  STS [UR12+0x20], R5 ;  /* 0x00002005ff007988 */ /* 0x0005e4000800080c */
.L_x_25:
[----:B------:R-:W-:Y:S05]  /*0c80*/  BSYNC.RECONVERGENT B1 ;  /* 0x0000000000017941 */ /* 0x000fea0003800200 */
.L_x_24:
[----:B------:R-:W-:Y:S04]  /*0c90*/  BSSY.RECONVERGENT B1, `(.L_x_26) ;  /* 0x000000e000017945 */ /* 0x000fe80003800200 */
[----:B------:R-:W-:Y:S05]  /*0ca0*/  @P3 BRA `(.L_x_27) ;  /* 0x0000000000303947 */ /* 0x000fea0003800000 */
[----:B-----5:R-:W5:Y:S01]  /*0cb0*/  LDS R3, [UR12+0x34] ;  /* 0x0000340cff037984 */ /* 0x020f620008000800 */
[----:B----4-:R-:W4:Y:S03]  /*0cc0*/  LDC.64 R6, c[0x0][0x3b0] ;  /* 0x0000ec00ff067b82 */ /* 0x010f260000000a00 */
[----:B---3--:R-:W3:Y:S01]  /*0cd0*/  LDS R2, [UR12+0x1c] ;  /* 0x00001c0cff027984 */ /* 0x008ee20008000800 */
[C---:B----4-:R-:W-:Y:S01]  /*0ce0*/  SHF.L.U64.HI R7, R6.reuse, 0x1, R7 ;  /* 0x0000000106077819 */ /* 0x050fe20000010207 */
[----:B------:R-:W-:-:S03]  /*0cf0*/  IMAD.SHL.U32 R6, R6, 0x2, RZ ;  /* 0x0000000206067824 */ /* 0x000fc600078e00ff */
[--C-:B------:R-:W-:Y:S02]  /*0d00*/  SHF.R.U32.HI R9, RZ, 0x4, R7.reuse ;  /* 0x00000004ff097819 */ /* 0x100fe40000011607 */
[----:B------:R-:W-:-:S05]  /*0d10*/  SHF.R.U64 R6, R6, 0x4, R7 ;  /* 0x0000000406067819 */ /* 0x000fca0000001207 */
[----:B------:R4:W-:Y:S01]  /*0d20*/  STS [UR12+0xc], R6 ;  /* 0x00000c06ff007988 */ /* 0x0009e2000800080c */
[----:B-----5:R-:W-:Y:S02]  /*0d30*/  LOP3.LUT R3, R3, 0x7, RZ, 0xb8, !PT ;  /* 0x0000000703037812 */ /* 0x020fe400078eb8ff */
[----:B---3--:R-:W-:-:S03]  /*0d40*/  LOP3.LUT R2, R2, 0xf, R9, 0xb8, !PT ;  /* 0x0000000f02027812 */ /* 0x008fc600078eb809 */
[----:B------:R4:W-:Y:S04]  /*0d50*/  STS [UR12+0x34], R3 ;  /* 0x00003403ff007988 */ /* 0x0009e8000800080c */
[----:B------:R4:W-:Y:S02]  /*0d60*/  STS [UR12+0x1c], R2 ;  /* 0x00001c02ff007988 */ /* 0x0009e4000800080c */
.L_x_27:
[----:B------:R-:W-:Y:S05]  /*0d70*/  BSYNC.RECONVERGENT B1 ;  /* 0x0000000000017941 */ /* 0x000fea0003800200 */
.L_x_26:
[----:B------:R-:W-:Y:S04]  /*0d80*/  BSSY.RECONVERGENT B2, `(.L_x_28) ;  /* 0x000001a000027945 */ /* 0x000fe80003800200 */
[----:B------:R-:W-:Y:S04]  /*0d90*/  BSSY.RELIABLE B1, `(.L_x_29) ;  /* 0x0000015000017945 */ /* 0x000fe80003800100 */
[----:B------:R-:W-:Y:S05]  /*0da0*/  @P3 BRA `(.L_x_30) ;  /* 0x0000000000203947 */ /* 0x000fea0003800000 */
[----:B---345:R-:W3:Y:S02]  /*0db0*/  LDS R2, [UR12+0x34] ;  /* 0x0000340cff027984 */ /* 0x038ee40008000800 */
[----:B---3--:R-:W-:-:S05]  /*0dc0*/  LOP3.LUT R2, R2, 0x38, RZ, 0xb8, !PT ;  /* 0x0000003802027812 */ /* 0x008fca00078eb8ff */
[----:B------:R3:W-:Y:S01]  /*0dd0*/  STS [UR12+0x34], R2 ;  /* 0x00003402ff007988 */ /* 0x0007e2000800080c */
[----:B------:R-:W-:Y:S05]  /*0de0*/  @P3 BRA `(.L_x_31) ;  /* 0x0000000000203947 */ /* 0x000fea0003800000 */
[----:B---3--:R-:W3:Y:S01]  /*0df0*/  LDS R2, [UR12+0x8] ;  /* 0x0000080cff027984 */ /* 0x008ee20008000800 */
[----:B------:R-:W-:-:S05]  /*0e00*/  IMAD.MOV.U32 R3, RZ, RZ, 0x780 ;  /* 0x00000780ff037424 */ /* 0x000fca00078e00ff */
[----:B---3--:R-:W-:-:S05]  /*0e10*/  LOP3.LUT R2, R2, 0x300, R3, 0xd8, !PT ;  /* 0x0000030002027812 */ /* 0x008fca00078ed803 */
[----:B------:R3:W-:Y:S02]  /*0e20*/  STS [UR12+0x8], R2 ;  /* 0x00000802ff007988 */ /* 0x0007e4000800080c */
.L_x_30:
[----:B------:R-:W-:Y:S05]  /*0e30*/  @P3 BRA `(.L_x_32) ;  /* 0x0000000000283947 */ /* 0x000fea0003800000 */
[----:B---345:R-:W3:Y:S02]  /*0e40*/  LDS R2, [UR12+0x8] ;  /* 0x0000080cff027984 */ /* 0x038ee40008000800 */
[----:B---3--:R-:W-:-:S05]  /*0e50*/  LOP3.LUT R2, R2, 0x1800, RZ, 0xb8, !PT ;  /* 0x0000180002027812 */ /* 0x008fca00078eb8ff */
[----:B------:R4:W-:Y:S02]  /*0e60*/  STS [UR12+0x8], R2 ;  /* 0x00000802ff007988 */ /* 0x0009e4000800080c */
.L_x_31:
[----:B------:R-:W-:Y:S05]  /*0e70*/  @P3 BREAK.RELIABLE B1 ;  /* 0x0000000000013942 */ /* 0x000fea0003800100 */
[----:B------:R-:W-:Y:S05]  /*0e80*/  @P3 BRA `(.L_x_33) ;  /* 0x0000000000243947 */ /* 0x000fea0003800000 */
[----:B---34-:R-:W3:Y:S01]  /*0e90*/  LDS R2, [UR12+0x8] ;  /* 0x0000080cff027984 */ /* 0x018ee20008000800 */
[----:B------:R-:W-:-:S05]  /*0ea0*/  IMAD.MOV.U32 R3, RZ, RZ, 0x6000 ;  /* 0x00006000ff037424 */ /* 0x000fca00078e00ff */
[----:B---3--:R-:W-:-:S04]  /*0eb0*/  LOP3.LUT R2, R2, 0x6000, R3, 0xd8, !PT ;  /* 0x0000600002027812 */ /* 0x008fc800078ed803 */
[----:B------:R-:W-:-:S05]  /*0ec0*/  LOP3.LUT R2, R2, 0x400000, RZ, 0xb8, !PT ;  /* 0x0040000002027812 */ /* 0x000fca00078eb8ff */
[----:B------:R3:W-:Y:S02]  /*0ed0*/  STS [UR12+0x8], R2 ;  /* 0x00000802ff007988 */ /* 0x0007e4000800080c */
.L_x_32:
[----:B------:R-:W-:Y:S05]  /*0ee0*/  BSYNC.RELIABLE B1 ;  /* 0x0000000000017941 */ /* 0x000fea0003800100 */
.L_x_29:
[----:B---345:R-:W3:Y:S02]  /*0ef0*/  @!P3 LDS R2, [UR12+0x8] ;  /* 0x0000080cff02b984 */ /* 0x038ee40008000800 */
[----:B---3--:R-:W-:-:S05]  /*0f00*/  @!P3 LOP3.LUT R2, R2, 0x8000, RZ, 0xb8, !PT ;  /* 0x000080000202b812 */ /* 0x008fca00078eb8ff */
[----:B------:R5:W-:Y:S02]  /*0f10*/  @!P3 STS [UR12+0x8], R2 ;  /* 0x00000802ff00b988 */ /* 0x000be4000800080c */
.L_x_33:
[----:B------:R-:W-:Y:S05]  /*0f20*/  BSYNC.RECONVERGENT B2 ;  /* 0x0000000000027941 */ /* 0x000fea0003800200 */
.L_x_28:
[----:B------:R-:W-:Y:S05]  /*0f30*/  WARPSYNC.ALL ;  /* 0x0000000000007948 */ /* 0x000fea0003800000 */
[----:B------:R-:W-:Y:S01]  /*0f40*/  NOP ;  /* 0x0000000000007918 */ /* 0x000fe20000000000 */
[----:B------:R-:W-:-:S04]  /*0f50*/  UIADD3 UR5, UPT, UPT, UR4, 0x80, URZ ;  /* 0x0000008004057890 */ /* 0x000fc8000fffe0ff */
[----:B------:R-:W-:-:S04]  /*0f60*/  UIADD3 UR22, UP0, UPT, UR5, UR14, URZ ;  /* 0x0000000e05167290 */ /* 0x000fc8000ff1e0ff */
[----:B------:R-:W-:Y:S01]  /*0f70*/  ULEA.HI.X.SX32 UR23, UR5, UR15, 0x1, UP0 ;  /* 0x0000000f05177291 */ /* 0x000fe200080f0eff */
[----:B------:R-:W-:Y:S11]  /*0f80*/  @P0 BRA `(.L_x_34) ;  /* 0x0000000000300947 */ /* 0x000ff60003800000 */
[----:B---345:R-:W3:Y:S01]  /*0f90*/  S2R R2, SR_LANEID ;  /* 0x0000000000027919 */ /* 0x038ee20000000000 */
[----:B------:R-:W-:Y:S05]  /*0fa0*/  WARPSYNC.ALL ;  /* 0x0000000000007948 */ /* 0x000fea0003800000 */
[----:B------:R-:W-:Y:S01]  /*0fb0*/  NOP ;  /* 0x0000000000007918 */ /* 0x000fe20000000000 */
[----:B---3--:R-:W-:-:S05]  /*0fc0*/  IMAD.SHL.U32 R6, R2, 0x4, RZ ;  /* 0x0000000402067824 */ /* 0x008fca00078e00ff */
[----:B------:R-:W3:Y:S01]  /*0fd0*/  LDS R7, [R6+UR12] ;  /* 0x0000000c06077984 */ /* 0x000ee20008000800 */
[----:B------:R-:W-:-:S05]  /*0fe0*/  IADD3 R2, P1, PT, R6, UR22, RZ ;  /* 0x0000001606027c10 */ /* 0x000fca000ff3e0ff */
[----:B------:R-:W-:-:S05]  /*0ff0*/  IMAD.X R3, RZ, RZ, UR23, P1 ;  /* 0x00000017ff037e24 */ /* 0x000fca00088e06ff */
[----:B---3--:R3:W4:Y:S01]  /*1000*/  ATOMG.E.EXCH.STRONG.GPU PT, RZ, [R2], R7 ;  /* 0x0000000702ff73a8 */ /* 0x00872200041ee100 */
[----:B------:R-:W-:-:S04]  /*1010*/  DEPBAR {5,4,3,2,1,0} ;  /* 0x0000003f0000791a */ /* 0x000fc80000000000 */
[----:B------:R-:W5:Y:S02]  /*1020*/  CCTL.E.C.LDCU.IV.DEEP [UR22] ;  /* 0x0000000016007540 */ /* 0x000f640009c08000 */
[----:B-----5:R3:W-:Y:S01]  /*1030*/  UTMACCTL.IV [UR22] ;  /* 0x00000000160079b9 */ /* 0x0207e20008000000 */
[----:B------:R-:W-:Y:S01]  /*1040*/  NOP ;  /* 0x0000000000007918 */ /* 0x000fe20000000000 */
.L_x_34:
[----:B------:R-:W-:Y:S05]  /*1050*/  @P0 BRA `(.L_x_35) ;  /* 0x00000000000c0947 */ /* 0x000fea0003800000 */
[----:B------:R0:W-:Y:S01]  /*1060*/  UTMACMDFLUSH ;  /* 0x00000000000079b7 */ /* 0x0001e20000000000 */
[----:B------:R-:W-:Y:S05]  /*1070*/  @P0 BRA `(.L_x_35) ;  /* 0x0000000000040947 */ /* 0x000fea0003800000 */
[----:B------:R-:W-:-:S04]  /*1080*/  DEPBAR.LE SB0, 0x0 ;  /* 0x000080000000791a */ /* 0x000fc80000000000 */
.L_x_35:
[----:B------:R-:W-:Y:S05]  /*1090*/  WARPSYNC.ALL ;  /* 0x0000000000007948 */ /* 0x000fea0003800000 */
[----:B------:R-:W-:Y:S01]  /*10a0*/  NOP ;  /* 0x0000000000007918 */ /* 0x000fe20000000000 */
[----:B----4-:R-:W-:Y:S06]  /*10b0*/  BAR.SYNC.DEFER_BLOCKING 0x0 ;  /* 0x0000000000007b1d */ /* 0x010fec0000010000 */
[----:B------:R-:W-:Y:S02]  /*10c0*/  BSSY.RECONVERGENT B2, `(.L_x_36) ;  /* 0x000000b000027945 */ /* 0x000fe40003800200 */
[----:B------:R-:W-:Y:S06]  /*10d0*/  BAR.SYNC.DEFER_BLOCKING 0x0 ;  /* 0x0000000000007b1d */ /* 0x000fec0000010000 */
[----:B------:R4:W-:Y:S01]  /*10e0*/  @!P0 STS [R11], RZ ;  /* 0x000000ff0b008388 */ /* 0x0009e20000000800 */
[----:B------:R-:W-:Y:S01]  /*10f0*/  NOP ;  /* 0x0000000000007918 */ /* 0x000fe20000000000 */
[----:B------:R-:W-:Y:S05]  /*1100*/  @P3 BRA `(.L_x_37) ;  /* 0x0000000000183947 */ /* 0x000fea0003800000 */
[----:B---3-5:R-:W3:Y:S01]  /*1110*/  LDS R2, [UR12+0x8] ;  /* 0x0000080cff027984 */ /* 0x028ee20008000800 */
[----:B------:R-:W5:Y:S01]  /*1120*/  LDC.64 R6, c[0x0][0x390] ;  /* 0x0000e400ff067b82 */ /* 0x000f620000000a00 */
[----:B------:R-:W-:Y:S02]  /*1130*/  IMAD.MOV.U32 R3, RZ, RZ, 0x70 ;  /* 0x00000070ff037424 */ /* 0x000fe400078e00ff */
[----:B-----5:R5:W-:Y:S03]  /*1140*/  STS.64 [UR12], R6 ;  /* 0x00000006ff007988 */ /* 0x020be60008000a0c */
[----:B---3--:R-:W-:-:S05]  /*1150*/  LOP3.LUT R2, R2, 0x10, R3, 0xd8, !PT ;  /* 0x0000001002027812 */ /* 0x008fca00078ed803 */
[----:B------:R5:W-:Y:S02]  /*1160*/  STS [UR12+0x8], R2 ;  /* 0x00000802ff007988 */ /* 0x000be4000800080c */
.L_x_37:
[----:B---3--:R-:W-:Y:S05]  /*1170*/  BSYNC.RECONVERGENT B2 ;  /* 0x0000000000027941 */ /* 0x008fea0003800200 */
.L_x_36:
[----:B------:R-:W-:Y:S04]  /*1180*/  BSSY.RECONVERGENT B3, `(.L_x_38) ;  /* 0x0000011000037945 */ /* 0x000fe80003800200 */
[----:B------:R-:W-:Y:S04]  /*1190*/  BSSY.RELIABLE B2, `(.L_x_39) ;  /* 0x000000e000027945 */ /* 0x000fe80003800100 */
[----:B------:R-:W-:Y:S05]  /*11a0*/  @P3 BRA `(.L_x_40) ;  /* 0x0000000000243947 */ /* 0x000fea0003800000 */
[----:B-----5:R-:W3:Y:S01]  /*11b0*/  LDS R2, [UR12+0x34] ;  /* 0x0000340cff027984 */ /* 0x020ee20008000800 */
[----:B------:R-:W-:-:S05]  /*11c0*/  IMAD.MOV.U32 R3, RZ, RZ, 0x3f000000 ;  /* 0x3f000000ff037424 */ /* 0x000fca00078e00ff */
[----:B---3--:R-:W-:-:S05]  /*11d0*/  LOP3.LUT R2, R2, 0xff000000, R3, 0xb8, !PT ;  /* 0xff00000002027812 */ /* 0x008fca00078eb803 */
[----:B------:R3:W-:Y:S01]  /*11e0*/  STS [UR12+0x34], R2 ;  /* 0x00003402ff007988 */ /* 0x0007e2000800080c */
[----:B------:R-:W-:Y:S05]  /*11f0*/  @P3 BRA `(.L_x_41) ;  /* 0x00000000001c3947 */ /* 0x000fea0003800000 */
[----:B---3--:R-:W3:Y:S01]  /*1200*/  LDS R2, [UR12+0x38] ;  /* 0x0000380cff027984 */ /* 0x008ee20008000800 */
[----:B------:R-:W-:-:S05]  /*1210*/  IMAD.MOV.U32 R3, RZ, RZ, 0x3f ;  /* 0x0000003fff037424 */ /* 0x000fca00078e00ff */
[----:B---3--:R-:W-:-:S05]  /*1220*/  LOP3.LUT R2, R2, 0xff, R3, 0xb8, !PT ;  /* 0x000000ff02027812 */ /* 0x008fca00078eb803 */
[----:B------:R3:W-:Y:S02]  /*1230*/  STS [UR12+0x38], R2 ;  /* 0x00003802ff007988 */ /* 0x0007e4000800080c */
.L_x_40:
[----:B------:R-:W-:Y:S05]  /*1240*/  @P3 BREAK.RELIABLE B2 ;  /* 0x0000000000023942 */ /* 0x000fea0003800100 */
[----:B------:R-:W-:Y:S05]  /*1250*/  @P3 BRA `(.L_x_42) ;  /* 0x00000000000c3947 */ /* 0x000fea0003800000 */
[----:B------:R2:W-:Y:S02]  /*1260*/  STS [UR12+0x20], R5 ;  /* 0x00002005ff007988 */ /* 0x0005e4000800080c */
.L_x_41:
[----:B------:R-:W-:Y:S05]  /*1270*/  BSYNC.RELIABLE B2 ;  /* 0x0000000000027941 */ /* 0x000fea0003800100 */
.L_x_39:
[----:B------:R2:W-:Y:S02]  /*1280*/  @!P3 STS [UR12+0x24], R4 ;  /* 0x00002404ff00b988 */ /* 0x0005e4000800080c */
.L_x_42:
[----:B------:R-:W-:Y:S05]  /*1290*/  BSYNC.RECONVERGENT B3 ;  /* 0x0000000000037941 */ /* 0x000fea0003800200 */
.L_x_38:
[----:B------:R-:W-:Y:S05]  /*12a0*/  WARPSYNC.ALL ;  /* 0x0000000000007948 */ /* 0x000fea0003800000 */
[----:B------:R-:W-:Y:S01]  /*12b0*/  NOP ;  /* 0x0000000000007918 */ /* 0x000fe20000000000 */
[----:B------:R-:W-:Y:S04]  /*12c0*/  BSSY.RECONVERGENT B3, `(.L_x_43) ;  /* 0x000000e000037945 */ /* 0x000fe80003800200 */
[----:B------:R-:W-:Y:S05]  /*12d0*/  @P3 BRA `(.L_x_44) ;  /* 0x0000000000303947 */ /* 0x000fea0003800000 */
[----:B------:R-:W2:Y:S02]  /*12e0*/  LDS R3, [UR12+0x34] ;  /* 0x0000340cff037984 */ /* 0x000ea40008000800 */
[----:B--2---:R-:W2:Y:S02]  /*12f0*/  LDC.64 R4, c[0x0][0x3b8] ;  /* 0x0000ee00ff047b82 */ /* 0x004ea40000000a00 */
[----:B---3-5:R-:W3:Y:S01]  /*1300*/  LDS R2, [UR12+0x1c] ;  /* 0x00001c0cff027984 */ /* 0x028ee20008000800 */
[C---:B--2---:R-:W-:Y:S01]  /*1310*/  SHF.L.U64.HI R5, R4.reuse, 0x1, R5 ;  /* 0x0000000104057819 */ /* 0x044fe20000010205 */
[----:B------:R-:W-:-:S03]  /*1320*/  IMAD.SHL.U32 R4, R4, 0x2, RZ ;  /* 0x0000000204047824 */ /* 0x000fc600078e00ff */
[--C-:B------:R-:W-:Y:S02]  /*1330*/  SHF.R.U32.HI R7, RZ, 0x4, R5.reuse ;  /* 0x00000004ff077819 */ /* 0x100fe40000011605 */
[----:B------:R-:W-:-:S05]  /*1340*/  SHF.R.U64 R4, R4, 0x4, R5 ;  /* 0x0000000404047819 */ /* 0x000fca0000001205 */
[----:B------:R2:W-:Y:S01]  /*1350*/  STS [UR12+0xc], R4 ;  /* 0x00000c04ff007988 */ /* 0x0005e2000800080c */
[----:B------:R-:W-:Y:S02]  /*1360*/  LOP3.LUT R3, R3, 0x7, RZ, 0xb8, !PT ;  /* 0x0000000703037812 */ /* 0x000fe400078eb8ff */
[----:B---3--:R-:W-:-:S03]  /*1370*/  LOP3.LUT R2, R2, 0xf, R7, 0xb8, !PT ;  /* 0x0000000f02027812 */ /* 0x008fc600078eb807 */
[----:B------:R2:W-:Y:S04]  /*1380*/  STS [UR12+0x34], R3 ;  /* 0x00003403ff007988 */ /* 0x0005e8000800080c */
[----:B------:R2:W-:Y:S02]  /*1390*/  STS [UR12+0x1c], R2 ;  /* 0x00001c02ff007988 */ /* 0x0005e4000800080c */
.L_x_44:
[----:B------:R-:W-:Y:S05]  /*13a0*/  BSYNC.RECONVERGENT B3 ;  /* 0x0000000000037941 */ /* 0x000fea0003800200 */
.L_x_43:
[----:B------:R-:W-:Y:S04]  /*13b0*/  BSSY.RECONVERGENT B4, `(.L_x_45) ;  /* 0x000001a000047945 */ /* 0x000fe80003800200 */
[----:B------:R-:W-:Y:S04]  /*13c0*/  BSSY.RELIABLE B3, `(.L_x_46) ;  /* 0x0000015000037945 */ /* 0x000fe80003800100 */
[----:B------:R-:W-:Y:S05]  /*13d0*/  @P3 BRA `(.L_x_47) ;  /* 0x0000000000203947 */ /* 0x000fea0003800000 */
[----:B--23-5:R-:W2:Y:S02]  /*13e0*/  LDS R2, [UR12+0x34] ;  /* 0x0000340cff027984 */ /* 0x02cea40008000800 */
[----:B--2---:R-:W-:-:S05]  /*13f0*/  LOP3.LUT R2, R2, 0x38, RZ, 0xb8, !PT ;  /* 0x0000003802027812 */ /* 0x004fca00078eb8ff */
[----:B------:R2:W-:Y:S01]  /*1400*/  STS [UR12+0x34], R2 ;  /* 0x00003402ff007988 */ /* 0x0005e2000800080c */
[----:B------:R-:W-:Y:S05]  /*1410*/  @P3 BRA `(.L_x_48) ;  /* 0x0000000000203947 */ /* 0x000fea0003800000 */
[----:B--2---:R-:W2:Y:S01]  /*1420*/  LDS R2, [UR12+0x8] ;  /* 0x0000080cff027984 */ /* 0x004ea20008000800 */
[----:B------:R-:W-:-:S05]  /*1430*/  IMAD.MOV.U32 R3, RZ, RZ, 0x780 ;  /* 0x00000780ff037424 */ /* 0x000fca00078e00ff */
[----:B--2---:R-:W-:-:S05]  /*1440*/  LOP3.LUT R2, R2, 0x300, R3, 0xd8, !PT ;  /* 0x0000030002027812 */ /* 0x004fca00078ed803 */
[----:B------:R2:W-:Y:S02]  /*1450*/  STS [UR12+0x8], R2 ;  /* 0x00000802ff007988 */ /* 0x0005e4000800080c */
.L_x_47:
[----:B------:R-:W-:Y:S05]  /*1460*/  @P3 BRA `(.L_x_49) ;  /* 0x0000000000283947 */ /* 0x000fea0003800000 */
[----:B--23-5:R-:W2:Y:S02]  /*1470*/  LDS R2, [UR12+0x8] ;  /* 0x0000080cff027984 */ /* 0x02cea40008000800 */
[----:B--2---:R-:W-:-:S05]  /*1480*/  LOP3.LUT R2, R2, 0x1800, RZ, 0xb8, !PT ;  /* 0x0000180002027812 */ /* 0x004fca00078eb8ff */
[----:B------:R3:W-:Y:S02]  /*1490*/  STS [UR12+0x8], R2 ;  /* 0x00000802ff007988 */ /* 0x0007e4000800080c */
.L_x_48:
[----:B------:R-:W-:Y:S05]  /*14a0*/  @P3 BREAK.RELIABLE B3 ;  /* 0x0000000000033942 */ /* 0x000fea0003800100 */
[----:B------:R-:W-:Y:S05]  /*14b0*/  @P3 BRA `(.L_x_50) ;  /* 0x0000000000243947 */ /* 0x000fea0003800000 */
[----:B--23--:R-:W2:Y:S01]  /*14c0*/  LDS R2, [UR12+0x8] ;  /* 0x0000080cff027984 */ /* 0x00cea20008000800 */
[----:B------:R-:W-:-:S05]  /*14d0*/  IMAD.MOV.U32 R3, RZ, RZ, 0x6000 ;  /* 0x00006000ff037424 */ /* 0x000fca00078e00ff */
[----:B--2---:R-:W-:-:S04]  /*14e0*/  LOP3.LUT R2, R2, 0x6000, R3, 0xd8, !PT ;  /* 0x0000600002027812 */ /* 0x004fc800078ed803 */
[----:B------:R-:W-:-:S05]  /*14f0*/  LOP3.LUT R2, R2, 0x400000, RZ, 0xb8, !PT ;  /* 0x0040000002027812 */ /* 0x000fca00078eb8ff */
[----:B------:R2:W-:Y:S02]  /*1500*/  STS [UR12+0x8], R2 ;  /* 0x00000802ff007988 */ /* 0x0005e4000800080c */
.L_x_49:
[----:B------:R-:W-:Y:S05]  /*1510*/  BSYNC.RELIABLE B3 ;  /* 0x0000000000037941 */ /* 0x000fea0003800100 */
.L_x_46:
[----:B--23-5:R-:W2:Y:S02]  /*1520*/  @!P3 LDS R2, [UR12+0x8] ;  /* 0x0000080cff02b984 */ /* 0x02cea40008000800 */
[----:B--2---:R-:W-:-:S05]  /*1530*/  @!P3 LOP3.LUT R2, R2, 0x8000, RZ, 0xb8, !PT ;  /* 0x000080000202b812 */ /* 0x004fca00078eb8ff */
[----:B------:R5:W-:Y:S02]  /*1540*/  @!P3 STS [UR12+0x8], R2 ;  /* 0x00000802ff00b988 */ /* 0x000be4000800080c */
.L_x_50:
[----:B------:R-:W-:Y:S05]  /*1550*/  BSYNC.RECONVERGENT B4 ;  /* 0x0000000000047941 */ /* 0x000fea0003800200 */
.L_x_45:
[----:B------:R-:W-:Y:S05]  /*1560*/  WARPSYNC.ALL ;  /* 0x0000000000007948 */ /* 0x000fea0003800000 */
[----:B------:R-:W-:Y:S01]  /*1570*/  NOP ;  /* 0x0000000000007918 */ /* 0x000fe20000000000 */
[----:B------:R-:W-:-:S04]  /*1580*/  UIADD3 UR4, UPT, UPT, UR4, 0x100, URZ ;  /* 0x0000010004047890 */ /* 0x000fc8000fffe0ff */
[----:B------:R-:W-:-:S04]  /*1590*/  UIADD3 UR14, UP0, UPT, UR4, UR14, URZ ;  /* 0x0000000e040e7290 */ /* 0x000fc8000ff1e0ff */
[----:B------:R-:W-:Y:S01]  /*15a0*/  ULEA.HI.X.SX32 UR15, UR4, UR15, 0x1, UP0 ;  /* 0x0000000f040f7291 */ /* 0x000fe200080f0eff */
[----:B------:R-:W-:Y:S11]  /*15b0*/  @P0 BRA `(.L_x_51) ;  /* 0x0000000000300947 */ /* 0x000ff60003800000 */
[----:B--23-5:R-:W2:Y:S01]  /*15c0*/  S2R R2, SR_LANEID ;  /* 0x0000000000027919 */ /* 0x02cea20000000000 */
[----:B------:R-:W-:Y:S05]  /*15d0*/  WARPSYNC.ALL ;  /* 0x0000000000007948 */ /* 0x000fea0003800000 */
[----:B------:R-:W-:Y:S01]  /*15e0*/  NOP ;  /* 0x0000000000007918 */ /* 0x000fe20000000000 */
[----:B--2---:R-:W-:-:S05]  /*15f0*/  IMAD.SHL.U32 R4, R2, 0x4, RZ ;  /* 0x0000000402047824 */ /* 0x004fca00078e00ff */
[----:B------:R-:W2:Y:S01]  /*1600*/  LDS R5, [R4+UR12] ;  /* 0x0000000c04057984 */ /* 0x000ea20008000800 */
[----:B------:R-:W-:-:S05]  /*1610*/  IADD3 R2, P1, PT, R4, UR14, RZ ;  /* 0x0000000e04027c10 */ /* 0x000fca000ff3e0ff */
[----:B------:R-:W-:-:S05]  /*1620*/  IMAD.X R3, RZ, RZ, UR15, P1 ;  /* 0x0000000fff037e24 */ /* 0x000fca00088e06ff */
[----:B--2---:R2:W3:Y:S01]  /*1630*/  ATOMG.E.EXCH.STRONG.GPU PT, RZ, [R2], R5 ;  /* 0x0000000502ff73a8 */ /* 0x0044e200041ee100 */
[----:B------:R-:W-:-:S04]  /*1640*/  DEPBAR {5,4,3,2,1,0} ;  /* 0x0000003f0000791a */ /* 0x000fc80000000000 */
[----:B------:R-:W5:Y:S02]  /*1650*/  CCTL.E.C.LDCU.IV.DEEP [UR14] ;  /* 0x000000000e007540 */ /* 0x000f640009c08000 */
[----:B-----5:R2:W-:Y:S01]  /*1660*/  UTMACCTL.IV [UR14] ;  /* 0x000000000e0079b9 */ /* 0x0205e20008000000 */
[----:B------:R-:W-:Y:S01]  /*1670*/  NOP ;  /* 0x0000000000007918 */ /* 0x000fe20000000000 */
.L_x_51:
[----:B------:R-:W-:Y:S05]  /*1680*/  @P0 BRA `(.L_x_52) ;  /* 0x00000000000c0947 */ /* 0x000fea0003800000 */
[----:B------:R0:W-:Y:S01]  /*1690*/  UTMACMDFLUSH ;  /* 0x00000000000079b7 */ /* 0x0001e20000000000 */
[----:B------:R-:W-:Y:S05]  /*16a0*/  @P0 BRA `(.L_x_52) ;  /* 0x0000000000040947 */ /* 0x000fea0003800000 */
[----:B------:R-:W-:-:S04]  /*16b0*/  DEPBAR.LE SB0, 0x0 ;  /* 0x000080000000791a */ /* 0x000fc80000000000 */
.L_x_52:
[----:B------:R-:W-:Y:S05]  /*16c0*/  WARPSYNC.ALL ;  /* 0x0000000000007948 */ /* 0x000fea0003800000 */
[----:B------:R-:W-:Y:S01]  /*16d0*/  NOP ;  /* 0x0000000000007918 */ /* 0x000fe20000000000 */
[----:B---3--:R-:W-:Y:S01]  /*16e0*/  BAR.SYNC.DEFER_BLOCKING 0x0 ;  /* 0x0000000000007b1d */ /* 0x008fe20000010000 */
[----:B--2--5:R-:W-:Y:S01]  /*16f0*/  SHF.R.U32.HI R2, RZ, 0x5, R0 ;  /* 0x00000005ff027819 */ /* 0x024fe20000011600 */
[----:B------:R-:W-:-:S03]  /*1700*/  USHF.L.U32 UR13, UR13, 0x8, URZ ;  /* 0x000000080d0d7899 */ /* 0x000fc600080006ff */
[----:B------:R-:W-:Y:S01]  /*1710*/  R2UR UR16, R2 ;  /* 0x00000000021072ca */ /* 0x000fe200000e0000 */
[----:B------:R-:W-:Y:S01]  /*1720*/  VOTEU.ALL UP0, P3 ;  /* 0x0000000000ff7886 */ /* 0x000fe20001800000 */
[----:B------:R-:W-:Y:S01]  /*1730*/  UMOV UR4, 0x1 ;  /* 0x0000000100047882 */ /* 0x000fe20000000000 */
[----:B------:R-:W-:Y:S01]  /*1740*/  VOTEU.ALL UP1, P3 ;  /* 0x0000000000ff7886 */ /* 0x000fe20001820000 */
[----:B------:R-:W-:Y:S02]  /*1750*/  BSSY.RECONVERGENT B4, `(.L_x_53) ;  /* 0x0000018000047945 */ /* 0x000fe40003800200 */
[----:B------:R-:W-:-:S04]  /*1760*/  @!UP0 UIADD3 UR8, UPT, UPT, -UR4, 0x100000, URZ ;  /* 0x0010000004088890 */ /* 0x000fc8000fffe1ff */
[----:B------:R-:W-:Y:S02]  /*1770*/  @!UP0 USHF.L.U32 UR9, UR8, 0xb, URZ ;  /* 0x0000000b08098899 */ /* 0x000fe400080006ff */
[----:B------:R-:W-:Y:S02]  /*1780*/  @!UP0 USHF.L.U32 UR8, UR8, 0x1, URZ ;  /* 0x0000000108088899 */ /* 0x000fe400080006ff */
[----:B------:R-:W-:-:S04]  /*1790*/  @!UP0 UIADD3 UR4, UPT, UPT, -UR4, 0x100000, URZ ;  /* 0x0010000004048890 */ /* 0x000fc8000fffe1ff */
[----:B------:R-:W-:Y:S02]  /*17a0*/  @!UP0 USHF.L.U32 UR5, UR4, 0xb, URZ ;  /* 0x0000000b04058899 */ /* 0x000fe400080006ff */
[----:B------:R-:W-:Y:S01]  /*17b0*/  @!UP0 USHF.L.U32 UR4, UR4, 0x1, URZ ;  /* 0x0000000104048899 */ /* 0x000fe200080006ff */
[----:B------:R-:W-:Y:S01]  /*17c0*/  VOTEU.ALL UP0, P3 ;  /* 0x0000000000ff7886 */ /* 0x000fe20001800000 */
[----:B------:R-:W2:Y:S04]  /*17d0*/  FENCE.VIEW.ASYNC.S ;  /* 0x00000000000073c6 */ /* 0x000ea80000000000 */
[----:B--2---:R2:W3:Y:S06]  /*17e0*/  @!UP0 SYNCS.EXCH.64 URZ, [UR12+0x14000], UR8 ;  /* 0x014000080cff85b2 */ /* 0x0044ec0008000100 */
[----:B------:R2:W3:Y:S02]  /*17f0*/  @!UP1 SYNCS.EXCH.64 URZ, [UR12+0x14020], UR4 ;  /* 0x014020040cff95b2 */ /* 0x0004e40008000100 */
[----:B---3--:R-:W-:Y:S06]  /*1800*/  BAR.SYNC.DEFER_BLOCKING 0x0 ;  /* 0x0000000000007b1d */ /* 0x008fec0000010000 */
[----:B------:R-:W-:Y:S05]  /*1810*/  @P3 BRA `(.L_x_54) ;  /* 0x00000000002c3947 */ /* 0x000fea0003800000 */
[----:B--2---:R-:W-:Y:S02]  /*1820*/  UMOV UR4, 0x1 ;  /* 0x0000000100047882 */ /* 0x004fe40000000000 */
[----:B------:R-:W-:-:S04]  /*1830*/  UIADD3 UR8, UPT, UPT, -UR4, 0x100000, URZ ;  /* 0x0010000004087890 */ /* 0x000fc8000fffe1ff */
[----:B------:R-:W-:Y:S02]  /*1840*/  USHF.L.U32 UR9, UR8, 0xb, URZ ;  /* 0x0000000b08097899 */ /* 0x000fe400080006ff */
[----:B------:R-:W-:Y:S02]  /*1850*/  USHF.L.U32 UR8, UR8, 0x1, URZ ;  /* 0x0000000108087899 */ /* 0x000fe400080006ff */
[----:B------:R-:W-:-:S04]  /*1860*/  UIADD3 UR4, UPT, UPT, -UR4, 0x100000, URZ ;  /* 0x0010000004047890 */ /* 0x000fc8000fffe1ff */
[----:B------:R-:W-:Y:S02]  /*1870*/  USHF.L.U32 UR5, UR4, 0xb, URZ ;  /* 0x0000000b04057899 */ /* 0x000fe400080006ff */
[----:B------:R-:W-:Y:S01]  /*1880*/  USHF.L.U32 UR4, UR4, 0x1, URZ ;  /* 0x0000000104047899 */ /* 0x000fe200080006ff */
[----:B------:R-:W2:Y:S03]  /*1890*/  FENCE.VIEW.ASYNC.S ;  /* 0x00000000000073c6 */ /* 0x000ea60000000000 */
[----:B--2---:R3:W5:Y:S08]  /*18a0*/  SYNCS.EXCH.64 URZ, [UR12+0x14008], UR8 ;  /* 0x014008080cff75b2 */ /* 0x0047700008000100 */
[----:B------:R3:W2:Y:S02]  /*18b0*/  SYNCS.EXCH.64 URZ, [UR12+0x14028], UR4 ;  /* 0x014028040cff75b2 */ /* 0x0006a40008000100 */
[----:B---3--:R-:W-:Y:S01]  /*18c0*/  NOP ;  /* 0x0000000000007918 */ /* 0x008fe20000000000 */
.L_x_54:
[----:B--2---:R-:W-:Y:S05]  /*18d0*/  BSYNC.RECONVERGENT B4 ;  /* 0x0000000000047941 */ /* 0x004fea0003800200 */
.L_x_53:
[----:B-----5:R-:W-:Y:S06]  /*18e0*/  BAR.SYNC.DEFER_BLOCKING 0x0 ;  /* 0x0000000000007b1d */ /* 0x020fec0000010000 */
[----:B------:R-:W-:Y:S04]  /*18f0*/  BSSY.RECONVERGENT B4, `(.L_x_55) ;  /* 0x000000d000047945 */ /* 0x000fe80003800200 */
[----:B------:R-:W-:Y:S05]  /*1900*/  @P3 BRA `(.L_x_56) ;  /* 0x00000000002c3947 */ /* 0x000fea0003800000 */
[----:B------:R-:W-:Y:S02]  /*1910*/  UMOV UR4, 0x1 ;  /* 0x0000000100047882 */ /* 0x000fe40000000000 */
[----:B------:R-:W-:-:S04]  /*1920*/  UIADD3 UR8, UPT, UPT, -UR4, 0x100000, URZ ;  /* 0x0010000004087890 */ /* 0x000fc8000fffe1ff */
[----:B------:R-:W-:Y:S02]  /*1930*/  USHF.L.U32 UR9, UR8, 0xb, URZ ;  /* 0x0000000b08097899 */ /* 0x000fe400080006ff */
[----:B------:R-:W-:Y:S02]  /*1940*/  USHF.L.U32 UR8, UR8, 0x1, URZ ;  /* 0x0000000108087899 */ /* 0x000fe400080006ff */
[----:B------:R-:W-:-:S04]  /*1950*/  UIADD3 UR4, UPT, UPT, -UR4, 0x100000, URZ ;  /* 0x0010000004047890 */ /* 0x000fc8000fffe1ff */
[----:B------:R-:W-:Y:S02]  /*1960*/  USHF.L.U32 UR5, UR4, 0xb, URZ ;  /* 0x0000000b04057899 */ /* 0x000fe400080006ff */
[----:B------:R-:W-:Y:S01]  /*1970*/  USHF.L.U32 UR4, UR4, 0x1, URZ ;  /* 0x0000000104047899 */ /* 0x000fe200080006ff */
[----:B------:R-:W2:Y:S03]  /*1980*/  FENCE.VIEW.ASYNC.S ;  /* 0x00000000000073c6 */ /* 0x000ea60000000000 */
[----:B--2---:R2:W3:Y:S08]  /*1990*/  SYNCS.EXCH.64 URZ, [UR12+0x14010], UR8 ;  /* 0x014010080cff75b2 */ /* 0x0044f00008000100 */
[----:B------:R2:W5:Y:S01]  /*19a0*/  SYNCS.EXCH.64 URZ, [UR12+0x14030], UR4 ;  /* 0x014030040cff75b2 */ /* 0x0005620008000100 */
[----:B------:R-:W-:Y:S01]  /*19b0*/  NOP ;  /* 0x0000000000007918 */ /* 0x000fe20000000000 */
.L_x_56:
[----:B--2---:R-:W-:Y:S05]  /*19c0*/  BSYNC.RECONVERGENT B4 ;  /* 0x0000000000047941 */ /* 0x004fea0003800200 */
.L_x_55:
[----:B---3-5:R-:W-:Y:S01]  /*19d0*/  BAR.SYNC.DEFER_BLOCKING 0x0 ;  /* 0x0000000000007b1d */ /* 0x028fe20000010000 */
[----:B------:R-:W-:Y:S01]  /*19e0*/  UIADD3 UR10, UPT, UPT, UR12, 0x14020, URZ ;  /* 0x000140200c0a7890 */ /* 0x000fe2000fffe0ff */
[----:B------:R-:W-:Y:S01]  /*19f0*/  ISETP.GE.AND P0, PT, R10, 0x1, PT ;  /* 0x000000010a00780c */ /* 0x000fe20003f06270 */
[----:B------:R-:W-:-:S03]  /*1a00*/  USHF.L.U32 UR11, UR7, 0x6, URZ ;  /* 0x00000006070b7899 */ /* 0x000fc600080006ff */
        /* <DEDUP_REMOVED lines=13> */
.L_x_58:
[----:B--2---:R-:W-:Y:S05]  /*1ae0*/  BSYNC.RECONVERGENT B4 ;  /* 0x0000000000047941 */ /* 0x004fea0003800200 */
.L_x_57:
[----:B------:R-:W-:Y:S05]  /*1af0*/  @!P0 BRA `(.L_x_59) ;  /* 0x0000000800388947 */ /* 0x000fea0003800000 */
[----:B---3-5:R-:W-:Y:S01]  /*1b00*/  BAR.SYNC.DEFER_BLOCKING 0x0 ;  /* 0x0000000000007b1d */ /* 0x028fe20000010000 */
[----:B------:R-:W-:Y:S01]  /*1b10*/  ELECT P1, URZ, PT ;  /* 0x0000000000ff782f */ /* 0x000fe20003820000 */
[----:B------:R-:W-:Y:S01]  /*1b20*/  @!P3 IMAD.MOV.U32 R2, RZ, RZ, 0x5000 ;  /* 0x00005000ff02b424 */ /* 0x000fe200078e00ff */
[----:B------:R-:W-:Y:S02]  /*1b30*/  ULOP3.LUT UR6, UR16, 0x3, URZ, 0xc0, !UPT ;  /* 0x0000000310067892 */ /* 0x000fe4000f8ec0ff */
[----:B------:R-:W-:Y:S01]  /*1b40*/  ISETP.LT.U32.AND P1, PT, R68, 0x20, P1 ;  /* 0x000000204400780c */ /* 0x000fe20000f21070 */
[----:B------:R-:W-:Y:S02]  /*1b50*/  UIADD3 UR4, UPT, UPT, UR12, 0x10000, URZ ;  /* 0x000100000c047890 */ /* 0x000fe4000fffe0ff */
[----:B------:R-:W-:Y:S02]  /*1b60*/  ULEA UR28, UR6, UR12, 0xc ;  /* 0x0000000c061c7291 */ /* 0x000fe4000f8e60ff */
[----:B------:R-:W-:Y:S01]  /*1b70*/  ULEA UR30, UR6, UR13, 0x6 ;  /* 0x0000000d061e7291 */ /* 0x000fe2000f8e30ff */
[----:B------:R-:W-:Y:S01]  /*1b80*/  UMOV UR7, UR11 ;  /* 0x0000000b00077c82 */ /* 0x000fe20008000000 */
[----:B------:R-:W-:-:S04]  /*1b90*/  ELECT P0, URZ, PT ;  /* 0x0000000000ff782f */ /* 0x000fc80003800000 */
[----:B------:R-:W-:Y:S02]  /*1ba0*/  ISETP.LT.U32.AND P0, PT, R68, 0x80, P0 ;  /* 0x000000804400780c */ /* 0x000fe40000701070 */
[----:B------:R-:W-:Y:S01]  /*1bb0*/  VOTEU.ANY UP0, P1 ;  /* 0x0000000000ff7886 */ /* 0x000fe20000800100 */
[----:B------:R-:W-:-:S04]  /*1bc0*/  VOTEU.ANY UP2, P1 ;  /* 0x0000000000ff7886 */ /* 0x000fc80000840100 */
[----:B------:R-:W-:Y:S02]  /*1bd0*/  @UP0 UIADD3 UR5, UPT, UPT, UR12, 0x14000, URZ ;  /* 0x000140000c050890 */ /* 0x000fe4000fffe0ff */
[----:B------:R2:W-:Y:S01]  /*1be0*/  @!P3 SYNCS.ARRIVE.TRANS64 RZ, [UR12+0x14000], R2 ;  /* 0x01400002ffffb9a7 */ /* 0x0005e2000800000c */
[----:B------:R-:W-:Y:S01]  /*1bf0*/  @UP0 UMOV UR6, URZ ;  /* 0x000000ff00060c82 */ /* 0x000fe20008000000 */
[----:B------:R-:W-:Y:S01]  /*1c00*/  BAR.SYNC.DEFER_BLOCKING 0x0 ;  /* 0x0000000000007b1d */ /* 0x000fe20000010000 */
[----:B------:R-:W-:-:S05]  /*1c10*/  UISETP.NE.U32.AND UP0, UPT, UR16, URZ, UPT ;  /* 0x000000ff1000728c */ /* 0x000fca000bf05070 */
[----:B------:R-:W-:Y:S01]  /*1c20*/  VOTEU.ANY UP1, P0 ;  /* 0x0000000000ff7886 */ /* 0x000fe20000020100 */
[----:B------:R-:W-:-:S04]  /*1c30*/  VOTEU.ANY UP3, P0 ;  /* 0x0000000000ff7886 */ /* 0x000fc80000060100 */
[----:B------:R-:W-:Y:S01]  /*1c40*/  @UP1 UIADD3 UR29, UPT, UPT, UR12, 0x14000, URZ ;  /* 0x000140000c1d1890 */ /* 0x000fe2000fffe0ff */
[----:B------:R-:W-:Y:S01]  /*1c50*/  @UP1 UMOV UR31, URZ ;  /* 0x000000ff001f1c82 */ /* 0x000fe20008000000 */
[----:B------:R2:W-:Y:S01]  /*1c60*/  @UP2 UTMALDG.2D [UR4], [UR20] ;  /* 0x00000004140025b4 */ /* 0x0005e20008008000 */
[----:B------:R3:W-:Y:S06]  /*1c70*/  MEMBAR.ALL.CTA ;  /* 0x0000000000007992 */ /* 0x0007ec0000008000 */
[----:B---3--:R-:W3:Y:S02]  /*1c80*/  FENCE.VIEW.ASYNC.S ;  /* 0x00000000000073c6 */ /* 0x008ee40000000000 */
[----:B---3--:R-:W-:Y:S06]  /*1c90*/  BAR.SYNC.DEFER_BLOCKING 0x0 ;  /* 0x0000000000007b1d */ /* 0x008fec0000010000 */
[----:B------:R2:W-:Y:S02]  /*1ca0*/  @UP3 UTMALDG.2D [UR28], [UR22] ;  /* 0x0000001c160035b4 */ /* 0x0005e40008008000 */
[----:B------:R-:W-:Y:S06]  /*1cb0*/  BAR.SYNC.DEFER_BLOCKING 0x0 ;  /* 0x0000000000007b1d */ /* 0x000fec0000010000 */
[----:B------:R-:W3:Y:S02]  /*1cc0*/  SYNCS.PHASECHK.TRANS64.TRYWAIT P0, [UR12+0x14000], RZ ;  /* 0x014000ffff0075a7 */ /* 0x000ee4000800110c */
[----:B--23--:R-:W-:Y:S05]  /*1cd0*/  @!P0 BRA `(.L_x_60) ;  /* 0x0000001000088947 */ /* 0x00cfea0003800000 */
.L_x_78:
[----:B------:R-:W-:Y:S05]  /*1ce0*/  BRA.U UP0, `(.L_x_61) ;  /* 0x0000000100587547 */ /* 0x000fea000b800000 */
[----:B------:R-:W-:Y:S02]  /*1cf0*/  USHF.R.U32.HI UR6, URZ, 0x4, UR12 ;  /* 0x00000004ff067899 */ /* 0x000fe4000801160c */
[----:B------:R-:W-:Y:S02]  /*1d00*/  USHF.R.U32.HI UR4, URZ, 0x4, UR4 ;  /* 0x00000004ff047899 */ /* 0x000fe40008011604 */
[----:B------:R-:W-:Y:S02]  /*1d10*/  USGXT.U32 UR6, UR6, 0xe ;  /* 0x0000000e0606789a */ /* 0x000fe40008000000 */
[----:B------:R-:W-:Y:S01]  /*1d20*/  USGXT.U32 UR4, UR4, 0xe ;  /* 0x0000000e0404789a */ /* 0x000fe20008000000 */
[----:B------:R-:W-:Y:S01]  /*1d30*/  UMOV UR18, 0x1000080 ;  /* 0x0100008000127882 */ /* 0x000fe20000000000 */
[----:B------:R-:W-:Y:S01]  /*1d40*/  UMOV UR19, 0x40004040 ;  /* 0x4000404000137882 */ /* 0x000fe20000000000 */
[----:B------:R-:W-:Y:S01]  /*1d50*/  UMOV UR7, URZ ;  /* 0x000000ff00077c82 */ /* 0x000fe20008000000 */
[----:B------:R-:W-:Y:S01]  /*1d60*/  UMOV UR8, 0xfffffffe ;  /* 0xfffffffe00087882 */ /* 0x000fe20000000000 */
[----:B------:R-:W-:Y:S01]  /*1d70*/  UMOV UR9, 0x7fffbfdf ;  /* 0x7fffbfdf00097882 */ /* 0x000fe20000000000 */
[----:B------:R-:W-:Y:S01]  /*1d80*/  UMOV UR5, URZ ;  /* 0x000000ff00057c82 */ /* 0x000fe20008000000 */
[----:B------:R-:W-:-:S02]  /*1d90*/  UIADD3.64 UR18, UPT, UPT, UR6, UR18, URZ ;  /* 0x0000001206127297 */ /* 0x000fc4000fffe0ff */
[----:B------:R-:W-:Y:S02]  /*1da0*/  ULOP3.LUT UR6, UR6, 0x1000000, URZ, 0xfc, !UPT ;  /* 0x0100000006067892 */ /* 0x000fe4000f8efcff */
[----:B------:R-:W-:Y:S01]  /*1db0*/  UIADD3.64 UR8, UPT, UPT, UR4, -UR8, URZ ;  /* 0x8000000804087297 */ /* 0x000fe2000fffe0ff */
[----:B------:R-:W-:Y:S01]  /*1dc0*/  UMOV UR26, 0x0 ;  /* 0x00000000001a7882 */ /* 0x000fe20000000000 */
[----:B------:R-:W-:Y:S01]  /*1dd0*/  UMOV UR27, 0x4410010 ;  /* 0x04410010001b7882 */ /* 0x000fe20000000000 */
[----:B------:R-:W-:Y:S01]  /*1de0*/  UMOV UR5, 0x80004020 ;  /* 0x8000402000057882 */ /* 0x000fe20000000000 */
[----:B------:R-:W-:Y:S01]  /*1df0*/  UMOV UR7, 0x40004040 ;  /* 0x4000404000077882 */ /* 0x000fe20000000000 */
[----:B------:R-:W-:Y:S01]  /*1e00*/  UMOV UR28, 0x0 ;  /* 0x00000000001c7882 */ /* 0x000fe20000000000 */
[----:B------:R-:W-:Y:S01]  /*1e10*/  UMOV UR29, 0x4410010 ;  /* 0x04410010001d7882 */ /* 0x000fe20000000000 */
[----:B------:R2:W-:Y:S02]  /*1e20*/  UTCHMMA gdesc[UR4], gdesc[UR6], tmem[UR24], tmem[UR26], idesc[UR27], !UPT ;  /* 0x00ff1a06040075ea */ /* 0x0005e4000f800018 */
[----:B------:R2:W-:Y:S01]  /*1e30*/  UTCHMMA gdesc[UR8], gdesc[UR18], tmem[UR24], tmem[UR28], idesc[UR29], UPT ;  /* 0x00ff1c12080075ea */ /* 0x0005e2000b800018 */
[----:B------:R-:W-:-:S02]  /*1e40*/  NOP ;  /* 0x0000000000007918 */ /* 0x000fc40000000000 */
.L_x_61:
[----:B------:R-:W-:Y:S01]  /*1e50*/  ELECT P0, URZ, PT ;  /* 0x0000000000ff782f */ /* 0x000fe20003800000 */
[----:B--2---:R-:W-:Y:S01]  /*1e60*/  UMOV UR4, UR10 ;  /* 0x0000000a00047c82 */ /* 0x004fe20008000000 */
[----:B------:R-:W-:Y:S02]  /*1e70*/  UMOV UR5, URZ ;  /* 0x000000ff00057c82 */ /* 0x000fe40008000000 */
[----:B------:R-:W-:-:S13]  /*1e80*/  ISETP.LT.U32.AND P0, PT, R68, 0x20, P0 ;  /* 0x000000204400780c */ /* 0x000fda0000701070 */
[----:B------:R-:W-:Y:S01]  /*1e90*/  VOTEU.ANY UP0, P0 ;  /* 0x0000000000ff7886 */ /* 0x000fe20000000100 */
[----:B------:R-:W-:Y:S01]  /*1ea0*/  VOTEU.ANY UP1, P0 ;  /* 0x0000000000ff7886 */ /* 0x000fe20000020100 */
[----:B------:R-:W-:-:S03]  /*1eb0*/  ISETP.GE.U32.AND P0, PT, R10, 0x21, PT ;  /* 0x000000210a00780c */ /* 0x000fc60003f06070 */
[----:B------:R-:W-:Y:S02]  /*1ec0*/  @UP0 UMOV UR4, UR4 ;  /* 0x0000000400040c82 */ /* 0x000fe40008000000 */
[----:B------:R2:W-:Y:S01]  /*1ed0*/  @UP1 UTCBAR [UR4], URZ ;  /* 0x000000ff040013e9 */ /* 0x0005e200080000ff */
[----:B------:R-:W-:Y:S06]  /*1ee0*/  BAR.SYNC.DEFER_BLOCKING 0x0 ;  /* 0x0000000000007b1d */ /* 0x000fec0000010000 */
[----:B------:R-:W3:Y:S02]  /*1ef0*/  SYNCS.PHASECHK.TRANS64.TRYWAIT P1, [UR12+0x14020], RZ ;  /* 0x014020ffff0075a7 */ /* 0x000ee4000802110c */
[----:B--23--:R-:W-:Y:S05]  /*1f00*/  @!P1 BRA `(.L_x_62) ;  /* 0x0000000c00889947 */ /* 0x00cfea0003800000 */
.L_x_79:
[----:B------:R-:W-:Y:S01]  /*1f10*/  IMAD.MOV.U32 R2, RZ, RZ, RZ ;  /* 0x000000ffff027224 */ /* 0x000fe200078e00ff */
[----:B------:R-:W-:Y:S06]  /*1f20*/  @!P0 BRA `(.L_x_59) ;  /* 0x00000004002c8947 */ /* 0x000fec0003800000 */
[----:B------:R-:W2:Y:S01]  /*1f30*/  LDCU UR19, c[0x0][0x3a0] ;  /* 0x00007400ff1377ac */ /* 0x000ea20008000800 */
[----:B------:R-:W-:Y:S01]  /*1f40*/  UMOV UR17, 0x1 ;  /* 0x0000000100117882 */ /* 0x000fe20000000000 */
[----:B------:R-:W-:-:S05]  /*1f50*/  UMOV UR10, 0x20 ;  /* 0x00000020000a7882 */ /* 0x000fca0000000000 */
.L_x_66:
[----:B------:R-:W-:Y:S01]  /*1f60*/  BAR.SYNC.DEFER_BLOCKING 0x0 ;  /* 0x0000000000007b1d */ /* 0x000fe20000010000 */
[----:B------:R-:W-:Y:S01]  /*1f70*/  ULEA UR18, UR17, UR12, 0x3 ;  /* 0x0000000c11127291 */ /* 0x000fe2000f8e18ff */
[----:B------:R-:W-:Y:S01]  /*1f80*/  @!P3 IMAD.MOV.U32 R3, RZ, RZ, 0x5000 ;  /* 0x00005000ff03b424 */ /* 0x000fe200078e00ff */
[----:B------:R-:W-:Y:S01]  /*1f90*/  ELECT P1, URZ, PT ;  /* 0x0000000000ff782f */ /* 0x000fe20003820000 */
[----:B------:R-:W-:-:S03]  /*1fa0*/  ULEA UR8, UR17, UR12, 0xc ;  /* 0x0000000c11087291 */ /* 0x000fc6000f8e60ff */
[----:B------:R-:W-:Y:S02]  /*1fb0*/  ISETP.LT.U32.AND P1, PT, R68, 0x20, P1 ;  /* 0x000000204400780c */ /* 0x000fe40000f21070 */
[----:B------:R-:W-:Y:S01]  /*1fc0*/  ELECT P0, URZ, PT ;  /* 0x0000000000ff782f */ /* 0x000fe20003800000 */
[----:B------:R-:W-:-:S03]  /*1fd0*/  UIADD3 UR8, UPT, UPT, UR8, 0x10000, URZ ;  /* 0x0001000008087890 */ /* 0x000fc6000fffe0ff */
[----:B------:R-:W-:Y:S01]  /*1fe0*/  ISETP.LT.U32.AND P0, PT, R68, 0x80, P0 ;  /* 0x000000804400780c */ /* 0x000fe20000701070 */
[----:B------:R-:W-:Y:S02]  /*1ff0*/  ULEA UR4, UR17, UR12, 0xe ;  /* 0x0000000c11047291 */ /* 0x000fe4000f8e70ff */
[----:B------:R-:W-:Y:S01]  /*2000*/  ULOP3.LUT UR5, UR16, 0x3, URZ, 0xc0, !UPT ;  /* 0x0000000310057892 */ /* 0x000fe2000f8ec0ff */
[----:B------:R-:W-:-:S03]  /*2010*/  UMOV UR31, UR10 ;  /* 0x0000000a001f7c82 */ /* 0x000fc60008000000 */
[----:B------:R-:W-:Y:S01]  /*2020*/  ULEA UR28, UR5, UR4, 0xc ;  /* 0x00000004051c7291 */ /* 0x000fe2000f8e60ff */
[----:B------:R-:W-:Y:S01]  /*2030*/  VOTEU.ANY UP0, P1 ;  /* 0x0000000000ff7886 */ /* 0x000fe20000800100 */
[----:B------:R-:W-:Y:S01]  /*2040*/  ULEA UR30, UR5, UR13, 0x6 ;  /* 0x0000000d051e7291 */ /* 0x000fe2000f8e30ff */
[----:B------:R3:W-:Y:S03]  /*2050*/  @!P3 SYNCS.ARRIVE.TRANS64 RZ, [UR18+0x14000], R3 ;  /* 0x01400003ffffb9a7 */ /* 0x0007e60008000012 */
[----:B------:R-:W-:Y:S01]  /*2060*/  VOTEU.ANY UP1, P0 ;  /* 0x0000000000ff7886 */ /* 0x000fe20000020100 */
[----:B------:R-:W-:Y:S01]  /*2070*/  @UP0 UIADD3 UR9, UPT, UPT, UR18, 0x14000, URZ ;  /* 0x0001400012090890 */ /* 0x000fe2000fffe0ff */
[----:B------:R-:W-:Y:S01]  /*2080*/  VOTEU.ANY UP0, P1 ;  /* 0x0000000000ff7886 */ /* 0x000fe20000800100 */
[----:B------:R-:W-:Y:S02]  /*2090*/  BAR.SYNC.DEFER_BLOCKING 0x0 ;  /* 0x0000000000007b1d */ /* 0x000fe40000010000 */
[----:B------:R-:W-:Y:S01]  /*20a0*/  @UP1 UIADD3 UR29, UPT, UPT, UR18, 0x14000, URZ ;  /* 0x00014000121d1890 */ /* 0x000fe2000fffe0ff */
[----:B---3--:R-:W-:-:S03]  /*20b0*/  IMAD.U32 R3, R2, -0x80000000, RZ ;  /* 0x8000000002037824 */ /* 0x008fc600078e00ff */
[----:B------:R-:W-:Y:S01]  /*20c0*/  VOTEU.ANY UP1, P0 ;  /* 0x0000000000ff7886 */ /* 0x000fe20000020100 */
[----:B------:R3:W-:Y:S01]  /*20d0*/  @UP0 UTMALDG.2D [UR8], [UR20] ;  /* 0x00000008140005b4 */ /* 0x0007e20008008000 */
[----:B------:R-:W-:Y:S01]  /*20e0*/  UISETP.NE.U32.AND UP0, UPT, UR16, URZ, UPT ;  /* 0x000000ff1000728c */ /* 0x000fe2000bf05070 */
[----:B------:R5:W-:Y:S06]  /*20f0*/  MEMBAR.ALL.CTA ;  /* 0x0000000000007992 */ /* 0x000bec0000008000 */
[----:B-----5:R-:W5:Y:S02]  /*2100*/  FENCE.VIEW.ASYNC.S ;  /* 0x00000000000073c6 */ /* 0x020f640000000000 */
[----:B-----5:R-:W-:Y:S06]  /*2110*/  BAR.SYNC.DEFER_BLOCKING 0x0 ;  /* 0x0000000000007b1d */ /* 0x020fec0000010000 */
[----:B------:R3:W-:Y:S02]  /*2120*/  @UP1 UTMALDG.2D [UR28], [UR22] ;  /* 0x0000001c160015b4 */ /* 0x0007e40008008000 */
[----:B------:R-:W-:Y:S06]  /*2130*/  BAR.SYNC.DEFER_BLOCKING 0x0 ;  /* 0x0000000000007b1d */ /* 0x000fec0000010000 */
[----:B------:R-:W5:Y:S02]  /*2140*/  SYNCS.PHASECHK.TRANS64.TRYWAIT P0, [UR18+0x14000], R3 ;  /* 0x01400003ff0075a7 */ /* 0x000f640008001112 */
[----:B---3-5:R-:W-:Y:S05]  /*2150*/  @!P0 BRA `(.L_x_63) ;  /* 0x0000000c00008947 */ /* 0x028fea0003800000 */
.L_x_80:
[----:B------:R-:W-:Y:S05]  /*2160*/  BRA.U UP0, `(.L_x_64) ;  /* 0x0000000100507547 */ /* 0x000fea000b800000 */
[----:B------:R-:W-:Y:S02]  /*2170*/  USHF.R.U32.HI UR6, URZ, 0x4, UR8 ;  /* 0x00000004ff067899 */ /* 0x000fe40008011608 */
[----:B------:R-:W-:Y:S02]  /*2180*/  USHF.R.U32.HI UR8, URZ, 0x4, UR4 ;  /* 0x00000004ff087899 */ /* 0x000fe40008011604 */
[----:B------:R-:W-:Y:S02]  /*2190*/  USGXT.U32 UR6, UR6, 0xe ;  /* 0x0000000e0606789a */ /* 0x000fe40008000000 */
[----:B------:R-:W-:Y:S02]  /*21a0*/  USGXT.U32 UR8, UR8, 0xe ;  /* 0x0000000e0808789a */ /* 0x000fe40008000000 */
[----:B------:R-:W-:Y:S02]  /*21b0*/  UIADD3 UR26, UP0, UPT, UR6, 0x2, URZ ;  /* 0x00000002061a7890 */ /* 0x000fe4000ff1e0ff */
[----:B------:R-:W-:Y:S01]  /*21c0*/  UIADD3 UR28, UP1, UPT, UR8, 0x1000080, URZ ;  /* 0x01000080081c7890 */ /* 0x000fe2000ff3e0ff */
[----:B------:R-:W-:Y:S01]  /*21d0*/  UMOV UR4, URZ ;  /* 0x000000ff00047c82 */ /* 0x000fe20008000000 */
[----:B------:R-:W-:Y:S01]  /*21e0*/  UMOV UR5, URZ ;  /* 0x000000ff00057c82 */ /* 0x000fe20008000000 */
[----:B------:R-:W-:-:S02]  /*21f0*/  ULOP3.LUT UR8, UR8, 0x1000000, URZ, 0xfc, !UPT ;  /* 0x0100000008087892 */ /* 0x000fc4000f8efcff */
[----:B------:R-:W-:Y:S02]  /*2200*/  UIADD3.X UR27, UPT, UPT, UR4, -0x7fffbfe0, URZ, UP0, !UPT ;  /* 0x80004020041b7890 */ /* 0x000fe400087fe4ff */
[----:B------:R-:W-:Y:S01]  /*2210*/  UIADD3.X UR29, UPT, UPT, UR5, 0x40004040, URZ, UP1, !UPT ;  /* 0x40004040051d7890 */ /* 0x000fe20008ffe4ff */
[----:B------:R-:W-:Y:S01]  /*2220*/  UMOV UR30, 0x0 ;  /* 0x00000000001e7882 */ /* 0x000fe20000000000 */
[----:B------:R-:W-:Y:S01]  /*2230*/  UMOV UR31, 0x4410010 ;  /* 0x04410010001f7882 */ /* 0x000fe20000000000 */
[----:B------:R-:W-:Y:S01]  /*2240*/  UMOV UR7, 0x80004020 ;  /* 0x8000402000077882 */ /* 0x000fe20000000000 */
[----:B------:R-:W-:Y:S01]  /*2250*/  UMOV UR9, 0x40004040 ;  /* 0x4000404000097882 */ /* 0x000fe20000000000 */
[----:B------:R-:W-:Y:S01]  /*2260*/  UMOV UR4, 0x0 ;  /* 0x0000000000047882 */ /* 0x000fe20000000000 */
[----:B------:R-:W-:Y:S01]  /*2270*/  UMOV UR5, 0x4410010 ;  /* 0x0441001000057882 */ /* 0x000fe20000000000 */
[----:B------:R3:W-:Y:S02]  /*2280*/  UTCHMMA gdesc[UR6], gdesc[UR8], tmem[UR24], tmem[UR30], idesc[UR31], UPT ;  /* 0x00ff1e08060075ea */ /* 0x0007e4000b800018 */
[----:B------:R3:W-:Y:S01]  /*2290*/  UTCHMMA gdesc[UR26], gdesc[UR28], tmem[UR24], tmem[UR4], idesc[UR5], UPT ;  /* 0x00ff041c1a0075ea */ /* 0x0007e2000b800018 */
[----:B------:R-:W-:-:S02]  /*22a0*/  NOP ;  /* 0x0000000000007918 */ /* 0x000fc40000000000 */
.L_x_64:
[----:B------:R-:W-:Y:S01]  /*22b0*/  ELECT P0, URZ, PT ;  /* 0x0000000000ff782f */ /* 0x000fe20003800000 */
[----:B---3--:R-:W-:-:S03]  /*22c0*/  UIADD3 UR4, UPT, UPT, UR18, 0x14020, URZ ;  /* 0x0001402012047890 */ /* 0x008fc6000fffe0ff */
[----:B------:R-:W-:Y:S01]  /*22d0*/  ISETP.LT.U32.AND P0, PT, R68, 0x20, P0 ;  /* 0x000000204400780c */ /* 0x000fe20000701070 */
[----:B------:R-:W-:-:S12]  /*22e0*/  UMOV UR5, URZ ;  /* 0x000000ff00057c82 */ /* 0x000fd80008000000 */
[----:B------:R-:W-:Y:S01]  /*22f0*/  VOTEU.ANY UP0, P0 ;  /* 0x0000000000ff7886 */ /* 0x000fe20000000100 */
[----:B------:R-:W-:-:S04]  /*2300*/  VOTEU.ANY UP1, P0 ;  /* 0x0000000000ff7886 */ /* 0x000fc80000020100 */
[----:B------:R-:W-:Y:S02]  /*2310*/  @UP0 UMOV UR4, UR4 ;  /* 0x0000000400040c82 */ /* 0x000fe40008000000 */
[----:B------:R3:W-:Y:S01]  /*2320*/  @UP1 UTCBAR [UR4], URZ ;  /* 0x000000ff040013e9 */ /* 0x0007e200080000ff */
[----:B------:R-:W-:Y:S06]  /*2330*/  BAR.SYNC.DEFER_BLOCKING 0x0 ;  /* 0x0000000000007b1d */ /* 0x000fec0000010000 */
[----:B------:R-:W5:Y:S02]  /*2340*/  SYNCS.PHASECHK.TRANS64.TRYWAIT P0, [UR18+0x14020], R3 ;  /* 0x01402003ff0075a7 */ /* 0x000f640008001112 */
[----:B---3-5:R-:W-:Y:S05]  /*2350*/  @!P0 BRA `(.L_x_65) ;  /* 0x00000008008c8947 */ /* 0x028fea0003800000 */
.L_x_81:
[----:B------:R-:W-:Y:S02]  /*2360*/  UIADD3 UR17, UPT, UPT, UR17, 0x1, URZ ;  /* 0x0000000111117890 */ /* 0x000fe4000fffe0ff */
[----:B------:R-:W-:Y:S02]  /*2370*/  UIADD3 UR10, UPT, UPT, UR10, 0x20, URZ ;  /* 0x000000200a0a7890 */ /* 0x000fe4000fffe0ff */
[----:B------:R-:W-:-:S04]  /*2380*/  UISETP.NE.U32.AND UP0, UPT, UR17, 0x4, UPT ;  /* 0x000000041100788c */ /* 0x000fc8000bf05070 */
[----:B------:R-:W-:Y:S02]  /*2390*/  USEL UR17, UR17, URZ, UP0 ;  /* 0x000000ff11117287 */ /* 0x000fe40008000000 */
[----:B------:R-:W-:Y:S02]  /*23a0*/  USEL UR4, URZ, 0x1, UP0 ;  /* 0x00000001ff047887 */ /* 0x000fe40008000000 */
[----:B--2---:R-:W-:-:S04]  /*23b0*/  UISETP.GE.AND UP0, UPT, UR10, UR19, UPT ;  /* 0x000000130a00728c */ /* 0x004fc8000bf06270 */
[----:B------:R-:W-:-:S05]  /*23c0*/  LOP3.LUT R2, R2, UR4, RZ, 0x3c, !PT ;  /* 0x0000000402027c12 */ /* 0x000fca000f8e3cff */
[----:B------:R-:W-:Y:S05]  /*23d0*/  BRA.U !UP0, `(.L_x_66) ;  /* 0xfffffff908e07547 */ /* 0x000fea000b83ffff */
.L_x_59:
[----:B---3-5:R-:W-:Y:S06]  /*23e0*/  BAR.SYNC.DEFER_BLOCKING 0x0 ;  /* 0x0000000000007b1d */ /* 0x028fec0000010000 */
[----:B------:R-:W-:Y:S04]  /*23f0*/  BSSY.RECONVERGENT B4, `(.L_x_67) ;  /* 0x0000004000047945 */ /* 0x000fe80003800200 */
[----:B------:R-:W-:Y:S05]  /*2400*/  @P3 BRA `(.L_x_68) ;  /* 0x0000000000083947 */ /* 0x000fea0003800000 */
[----:B------:R-:W2:Y:S02]  /*2410*/  SYNCS.CCTL.IV [UR12+0x14000] ;  /* 0x01400000ff0079b1 */ /* 0x000ea4000800000c */
[----:B--2---:R-:W2:Y:S02]  /*2420*/  SYNCS.CCTL.IV [UR12+0x14020] ;  /* 0x01402000ff0079b1 */ /* 0x004ea4000800000c */
.L_x_68:
[----:B------:R-:W-:Y:S05]  /*2430*/  BSYNC.RECONVERGENT B4 ;  /* 0x0000000000047941 */ /* 0x000fea0003800200 */
.L_x_67:
[----:B--2---:R-:W-:Y:S06]  /*2440*/  BAR.SYNC.DEFER_BLOCKING 0x0 ;  /* 0x0000000000007b1d */ /* 0x004fec0000010000 */
[----:B------:R-:W-:Y:S04]  /*2450*/  BSSY.RECONVERGENT B4, `(.L_x_69) ;  /* 0x0000004000047945 */ /* 0x000fe80003800200 */
[----:B------:R-:W-:Y:S05]  /*2460*/  @P3 BRA `(.L_x_70) ;  /* 0x0000000000083947 */ /* 0x000fea0003800000 */
[----:B------:R-:W2:Y:S02]  /*2470*/  SYNCS.CCTL.IV [UR12+0x14008] ;  /* 0x01400800ff0079b1 */ /* 0x000ea4000800000c */
[----:B--2---:R-:W2:Y:S02]  /*2480*/  SYNCS.CCTL.IV [UR12+0x14028] ;  /* 0x01402800ff0079b1 */ /* 0x004ea4000800000c */
.L_x_70:
[----:B------:R-:W-:Y:S05]  /*2490*/  BSYNC.RECONVERGENT B4 ;  /* 0x0000000000047941 */ /* 0x000fea0003800200 */
.L_x_69:
[----:B--2---:R-:W-:Y:S06]  /*24a0*/  BAR.SYNC.DEFER_BLOCKING 0x0 ;  /* 0x0000000000007b1d */ /* 0x004fec0000010000 */
[----:B------:R-:W-:Y:S04]  /*24b0*/  BSSY.RECONVERGENT B4, `(.L_x_71) ;  /* 0x0000004000047945 */ /* 0x000fe80003800200 */
[----:B------:R-:W-:Y:S05]  /*24c0*/  @P3 BRA `(.L_x_72) ;  /* 0x0000000000083947 */ /* 0x000fea0003800000 */
[----:B------:R-:W2:Y:S02]  /*24d0*/  SYNCS.CCTL.IV [UR12+0x14010] ;  /* 0x01401000ff0079b1 */ /* 0x000ea4000800000c */
[----:B--2---:R-:W2:Y:S02]  /*24e0*/  SYNCS.CCTL.IV [UR12+0x14030] ;  /* 0x01403000ff0079b1 */ /* 0x004ea4000800000c */
.L_x_72:
[----:B------:R-:W-:Y:S05]  /*24f0*/  BSYNC.RECONVERGENT B4 ;  /* 0x0000000000047941 */ /* 0x000fea0003800200 */
.L_x_71:
[----:B--2---:R-:W-:Y:S06]  /*2500*/  BAR.SYNC.DEFER_BLOCKING 0x0 ;  /* 0x0000000000007b1d */ /* 0x004fec0000010000 */
[----:B------:R-:W-:Y:S04]  /*2510*/  BSSY.RECONVERGENT B4, `(.L_x_73) ;  /* 0x0000004000047945 */ /* 0x000fe80003800200 */
[----:B------:R-:W-:Y:S05]  /*2520*/  @P3 BRA `(.L_x_74) ;  /* 0x0000000000083947 */ /* 0x000fea0003800000 */
[----:B------:R-:W2:Y:S02]  /*2530*/  SYNCS.CCTL.IV [UR12+0x14018] ;  /* 0x01401800ff0079b1 */ /* 0x000ea4000800000c */
[----:B--2---:R-:W2:Y:S02]  /*2540*/  SYNCS.CCTL.IV [UR12+0x14038] ;  /* 0x01403800ff0079b1 */ /* 0x004ea4000800000c */
.L_x_74:
[----:B------:R-:W-:Y:S05]  /*2550*/  BSYNC.RECONVERGENT B4 ;  /* 0x0000000000047941 */ /* 0x000fea0003800200 */
.L_x_73:
[----:B------:R-:W-:Y:S01]  /*2560*/  ULOP3.LUT UR5, UR16, 0x3, URZ, 0xc0, !UPT ;  /* 0x0000000310057892 */ /* 0x000fe2000f8ec0ff */
[C---:B------:R-:W-:Y:S01]  /*2570*/  IMAD.SHL.U32 R4, R0.reuse, 0x80, RZ ;  /* 0x0000008000047824 */ /* 0x040fe200078e00ff */
[----:B------:R-:W-:Y:S01]  /*2580*/  USHF.L.U32 UR16, UR16, 0x5, URZ ;  /* 0x0000000510107899 */ /* 0x000fe200080006ff */
[C---:B------:R-:W-:Y:S01]  /*2590*/  IMAD.SHL.U32 R2, R0.reuse, 0x40, RZ ;  /* 0x0000004000027824 */ /* 0x040fe200078e00ff */
[----:B------:R-:W-:Y:S01]  /*25a0*/  ULEA UR4, UR5, UR24, 0x15 ;  /* 0x0000001805047291 */ /* 0x000fe2000f8ea8ff */
[C---:B------:R-:W-:Y:S01]  /*25b0*/  IMAD.SHL.U32 R3, R0.reuse, 0x10, RZ ;  /* 0x0000001000037824 */ /* 0x040fe200078e00ff */
[----:B------:R-:W-:Y:S01]  /*25c0*/  ULOP3.LUT UR16, UR16, 0x80, URZ, 0xc0, !UPT ;  /* 0x0000008010107892 */ /* 0x000fe2000f8ec0ff */
[----:B------:R-:W-:Y:S01]  /*25d0*/  IMAD.SHL.U32 R0, R0, 0x200, RZ ;  /* 0x0000020000007824 */ /* 0x000fe200078e00ff */
[----:B------:R-:W-:Y:S02]  /*25e0*/  LOP3.LUT R5, R4, 0x4780, RZ, 0xc0, !PT ;  /* 0x0000478004057812 */ /* 0x000fe400078ec0ff */
[----:B------:R-:W-:-:S02]  /*25f0*/  ELECT P0, URZ, PT ;  /* 0x0000000000ff782f */ /* 0x000fc40003800000 */
[----:B------:R-:W-:Y:S01]  /*2600*/  LOP3.LUT R2, R2, 0x1800, RZ, 0xc0, !PT ;  /* 0x0000180002027812 */ /* 0x000fe200078ec0ff */
[----:B------:R-:W-:Y:S01]  /*2610*/  UIADD3 UR4, UPT, UPT, UR4, UR16, URZ ;  /* 0x0000001004047290 */ /* 0x000fe2000fffe0ff */
[----:B------:R-:W-:Y:S01]  /*2620*/  LOP3.LUT R5, R5, 0x2000, R0, 0xf8, !PT ;  /* 0x0000200005057812 */ /* 0x000fe200078ef800 */
[----:B------:R-:W-:Y:S01]  /*2630*/  UMOV UR6, UR11 ;  /* 0x0000000b00067c82 */ /* 0x000fe20008000000 */
[----:B------:R-:W-:Y:S02]  /*2640*/  LOP3.LUT R2, R2, 0x70, R3, 0xf8, !PT ;  /* 0x0000007002027812 */ /* 0x000fe400078ef803 */
[----:B------:R-:W-:Y:S02]  /*2650*/  ISETP.LT.U32.AND P0, PT, R68, 0x80, P0 ;  /* 0x000000804400780c */ /* 0x000fe40000701070 */
[----:B------:R-:W-:Y:S02]  /*2660*/  LOP3.LUT R2, R5, R2, RZ, 0xfc, !PT ;  /* 0x0000000205027212 */ /* 0x000fe400078efcff */
[----:B----4-:R-:W-:Y:S01]  /*2670*/  LDTM.16dp32bit_t0_t15.x64 R4, tmem[UR4] ;  /* 0x00000004000479ee */ /* 0x010fe20008b00000 */
[----:B------:R-:W3:Y:S01]  /*2680*/  LDTM.16dp32bit_t16_t31.x64 R4, tmem[UR4+0x40] ;  /* 0x00004004000479ee */ /* 0x000ee20008b20000 */
[----:B------:R-:W-:Y:S01]  /*2690*/  NOP ;  /* 0x0000000000007918 */ /* 0x000fe20000000000 */
[C---:B------:R-:W-:Y:S01]  /*26a0*/  LOP3.LUT R0, R2.reuse, 0x10, RZ, 0x3c, !PT ;  /* 0x0000001002007812 */ /* 0x040fe200078e3cff */
[----:B------:R-:W-:Y:S01]  /*26b0*/  ULEA UR4, UR5, UR12, 0xd ;  /* 0x0000000c05047291 */ /* 0x000fe2000f8e68ff */
[----:B------:R-:W-:Y:S01]  /*26c0*/  LOP3.LUT R3, R2, 0x20, RZ, 0x3c, !PT ;  /* 0x0000002002037812 */ /* 0x000fe200078e3cff */
[----:B------:R-:W-:-:S03]  /*26d0*/  ULEA UR5, UR5, UR13, 0x6 ;  /* 0x0000000d05057291 */ /* 0x000fc6000f8e30ff */
[----:B---3--:R-:W-:Y:S01]  /*26e0*/  VOTEU.ANY UP1, P0 ;  /* 0x0000000000ff7886 */ /* 0x008fe20000020100 */
[----:B------:R-:W-:Y:S01]  /*26f0*/  VOTEU.ANY UP0, P0 ;  /* 0x0000000000ff7886 */ /* 0x000fe20000000100 */
[----:B------:R-:W-:Y:S02]  /*2700*/  F2FP.F16.F32.PACK_AB R4, R5, R4 ;  /* 0x000000040504723e */ /* 0x000fe400000000ff */
[----:B------:R-:W-:Y:S02]  /*2710*/  F2FP.F16.F32.PACK_AB R5, R7, R6 ;  /* 0x000000060705723e */ /* 0x000fe400000000ff */
[----:B------:R-:W-:Y:S02]  /*2720*/  F2FP.F16.F32.PACK_AB R12, R13, R12 ;  /* 0x0000000c0d0c723e */ /* 0x000fe400000000ff */
[----:B------:R-:W-:Y:S02]  /*2730*/  F2FP.F16.F32.PACK_AB R6, R9, R8 ;  /* 0x000000080906723e */ /* 0x000fe400000000ff */
[----:B------:R-:W-:-:S02]  /*2740*/  F2FP.F16.F32.PACK_AB R7, R11, R10 ;  /* 0x0000000a0b07723e */ /* 0x000fc400000000ff */
[----:B------:R-:W-:Y:S02]  /*2750*/  F2FP.F16.F32.PACK_AB R13, R15, R14 ;  /* 0x0000000e0f0d723e */ /* 0x000fe400000000ff */
[----:B------:R-:W-:Y:S01]  /*2760*/  F2FP.F16.F32.PACK_AB R20, R21, R20 ;  /* 0x000000141514723e */ /* 0x000fe200000000ff */
[----:B--2---:R2:W-:Y:S01]  /*2770*/  STS.128 [R2+UR12], R4 ;  /* 0x0000000402007988 */ /* 0x0045e20008000c0c */
[----:B------:R-:W-:Y:S02]  /*2780*/  F2FP.F16.F32.PACK_AB R14, R17, R16 ;  /* 0x00000010110e723e */ /* 0x000fe400000000ff */
[----:B------:R-:W-:Y:S02]  /*2790*/  F2FP.F16.F32.PACK_AB R15, R19, R18 ;  /* 0x00000012130f723e */ /* 0x000fe400000000ff */
[----:B------:R-:W-:Y:S02]  /*27a0*/  F2FP.F16.F32.PACK_AB R21, R23, R22 ;  /* 0x000000161715723e */ /* 0x000fe400000000ff */
[----:B------:R-:W-:Y:S01]  /*27b0*/  F2FP.F16.F32.PACK_AB R28, R29, R28 ;  /* 0x0000001c1d1c723e */ /* 0x000fe200000000ff */
[----:B------:R2:W-:Y:S01]  /*27c0*/  STS.128 [R0+UR12], R12 ;  /* 0x0000000c00007988 */ /* 0x0005e20008000c0c */
[----:B------:R-:W-:-:S02]  /*27d0*/  F2FP.F16.F32.PACK_AB R22, R25, R24 ;  /* 0x000000181916723e */ /* 0x000fc400000000ff */
[----:B------:R-:W-:Y:S02]  /*27e0*/  F2FP.F16.F32.PACK_AB R23, R27, R26 ;  /* 0x0000001a1b17723e */ /* 0x000fe400000000ff */
[----:B------:R-:W-:Y:S02]  /*27f0*/  F2FP.F16.F32.PACK_AB R29, R31, R30 ;  /* 0x0000001e1f1d723e */ /* 0x000fe400000000ff */
[----:B------:R-:W-:Y:S01]  /*2800*/  F2FP.F16.F32.PACK_AB R36, R37, R36 ;  /* 0x000000242524723e */ /* 0x000fe200000000ff */
[----:B------:R2:W-:Y:S01]  /*2810*/  STS.128 [R3+UR12], R20 ;  /* 0x0000001403007988 */ /* 0x0005e20008000c0c */
[----:B------:R-:W-:Y:S02]  /*2820*/  F2FP.F16.F32.PACK_AB R30, R33, R32 ;  /* 0x00000020211e723e */ /* 0x000fe400000000ff */
[----:B------:R-:W-:Y:S02]  /*2830*/  F2FP.F16.F32.PACK_AB R31, R35, R34 ;  /* 0x00000022231f723e */ /* 0x000fe400000000ff */
[----:B------:R-:W-:-:S02]  /*2840*/  F2FP.F16.F32.PACK_AB R37, R39, R38 ;  /* 0x000000262725723e */ /* 0x000fc400000000ff */
[----:B------:R-:W-:Y:S02]  /*2850*/  F2FP.F16.F32.PACK_AB R44, R45, R44 ;  /* 0x0000002c2d2c723e */ /* 0x000fe400000000ff */
[----:B------:R-:W-:Y:S02]  /*2860*/  LOP3.LUT R8, R2, 0x30, RZ, 0x3c, !PT ;  /* 0x0000003002087812 */ /* 0x000fe400078e3cff */
[----:B------:R-:W-:Y:S02]  /*2870*/  F2FP.F16.F32.PACK_AB R38, R41, R40 ;  /* 0x000000282926723e */ /* 0x000fe400000000ff */
[----:B------:R-:W-:Y:S01]  /*2880*/  F2FP.F16.F32.PACK_AB R39, R43, R42 ;  /* 0x0000002a2b27723e */ /* 0x000fe200000000ff */
[----:B------:R2:W-:Y:S01]  /*2890*/  STS.128 [R8+UR12], R28 ;  /* 0x0000001c08007988 */ /* 0x0005e20008000c0c */
[----:B------:R-:W-:Y:S02]  /*28a0*/  F2FP.F16.F32.PACK_AB R45, R47, R46 ;  /* 0x0000002e2f2d723e */ /* 0x000fe400000000ff */
[----:B------:R-:W-:-:S02]  /*28b0*/  F2FP.F16.F32.PACK_AB R52, R53, R52 ;  /* 0x000000343534723e */ /* 0x000fc400000000ff */
[C---:B------:R-:W-:Y:S02]  /*28c0*/  LOP3.LUT R9, R2.reuse, 0x40, RZ, 0x3c, !PT ;  /* 0x0000004002097812 */ /* 0x040fe400078e3cff */
[----:B------:R-:W-:Y:S02]  /*28d0*/  F2FP.F16.F32.PACK_AB R46, R49, R48 ;  /* 0x00000030312e723e */ /* 0x000fe400000000ff */
[----:B------:R-:W-:Y:S01]  /*28e0*/  F2FP.F16.F32.PACK_AB R47, R51, R50 ;  /* 0x00000032332f723e */ /* 0x000fe200000000ff */
[----:B------:R2:W-:Y:S01]  /*28f0*/  STS.128 [R9+UR12], R36 ;  /* 0x0000002409007988 */ /* 0x0005e20008000c0c */
[----:B------:R-:W-:Y:S02]  /*2900*/  F2FP.F16.F32.PACK_AB R53, R55, R54 ;  /* 0x000000363735723e */ /* 0x000fe400000000ff */
[----:B------:R-:W-:Y:S02]  /*2910*/  F2FP.F16.F32.PACK_AB R60, R61, R60 ;  /* 0x0000003c3d3c723e */ /* 0x000fe400000000ff */
[----:B------:R-:W-:-:S02]  /*2920*/  LOP3.LUT R10, R2, 0x50, RZ, 0x3c, !PT ;  /* 0x00000050020a7812 */ /* 0x000fc400078e3cff */
[----:B------:R-:W-:Y:S02]  /*2930*/  F2FP.F16.F32.PACK_AB R54, R57, R56 ;  /* 0x000000383936723e */ /* 0x000fe400000000ff */
[----:B------:R-:W-:Y:S01]  /*2940*/  F2FP.F16.F32.PACK_AB R55, R59, R58 ;  /* 0x0000003a3b37723e */ /* 0x000fe200000000ff */
[----:B------:R2:W-:Y:S01]  /*2950*/  STS.128 [R10+UR12], R44 ;  /* 0x0000002c0a007988 */ /* 0x0005e20008000c0c */
[----:B------:R-:W-:Y:S02]  /*2960*/  F2FP.F16.F32.PACK_AB R61, R63, R62 ;  /* 0x0000003e3f3d723e */ /* 0x000fe400000000ff */
[C---:B------:R-:W-:Y:S02]  /*2970*/  LOP3.LUT R11, R2.reuse, 0x60, RZ, 0x3c, !PT ;  /* 0x00000060020b7812 */ /* 0x040fe400078e3cff */
[----:B------:R-:W-:Y:S02]  /*2980*/  F2FP.F16.F32.PACK_AB R62, R65, R64 ;  /* 0x00000040413e723e */ /* 0x000fe400000000ff */
[----:B------:R-:W-:Y:S01]  /*2990*/  F2FP.F16.F32.PACK_AB R63, R67, R66 ;  /* 0x00000042433f723e */ /* 0x000fe200000000ff */
[----:B------:R2:W-:Y:S01]  /*29a0*/  STS.128 [R11+UR12], R52 ;  /* 0x000000340b007988 */ /* 0x0005e20008000c0c */
[----:B------:R-:W-:-:S05]  /*29b0*/  LOP3.LUT R16, R2, 0x70, RZ, 0x3c, !PT ;  /* 0x0000007002107812 */ /* 0x000fca00078e3cff */
[----:B------:R2:W-:Y:S01]  /*29c0*/  STS.128 [R16+UR12], R60 ;  /* 0x0000003c10007988 */ /* 0x0005e20008000c0c */
[----:B------:R3:W-:Y:S06]  /*29d0*/  MEMBAR.ALL.CTA ;  /* 0x0000000000007992 */ /* 0x0007ec0000008000 */
[----:B---3--:R-:W3:Y:S02]  /*29e0*/  FENCE.VIEW.ASYNC.S ;  /* 0x00000000000073c6 */ /* 0x008ee40000000000 */
[----:B---3--:R-:W-:Y:S06]  /*29f0*/  BAR.SYNC.DEFER_BLOCKING 0x0 ;  /* 0x0000000000007b1d */ /* 0x008fec0000010000 */
[----:B------:R2:W-:Y:S01]  /*2a00*/  @UP1 UTMASTG.2D [UR4], [UR14] ;  /* 0x000000040e0013b5 */ /* 0x0005e20008008000 */
[----:B------:R0:W-:Y:S01]  /*2a10*/  UTMACMDFLUSH ;  /* 0x00000000000079b7 */ /* 0x0001e20000000000 */
[----:B------:R-:W-:-:S04]  /*2a20*/  DEPBAR.LE SB0, 0x0 ;  /* 0x000080000000791a */ /* 0x000fc80000000000 */
[----:B------:R-:W-:Y:S08]  /*2a30*/  BAR.SYNC.DEFER_BLOCKING 0x0 ;  /* 0x0000000000007b1d */ /* 0x000ff00000010000 */
[----:B------:R-:W-:Y:S06]  /*2a40*/  BAR.SYNC.DEFER_BLOCKING 0x0 ;  /* 0x0000000000007b1d */ /* 0x000fec0000010000 */
[----:B--2---:R-:W-:Y:S05]  /*2a50*/  @P2 BRA `(.L_x_75) ;  /* 0x0000000000a02947 */ /* 0x004fea0003800000 */
[----:B------:R-:W2:Y:S01]  /*2a60*/  S2UR UR5, SR_CgaCtaId ;  /* 0x00000000000579c3 */ /* 0x000ea20000008800 */
[----:B------:R-:W-:Y:S01]  /*2a70*/  NOP ;  /* 0x0000000000007918 */ /* 0x000fe20000000000 */
[----:B------:R-:W-:Y:S01]  /*2a80*/  UMOV UR4, 0x50 ;  /* 0x0000005000047882 */ /* 0x000fe20000000000 */
[----:B------:R-:W-:Y:S02]  /*2a90*/  IMAD.U32 R0, RZ, RZ, UR24 ;  /* 0x00000018ff007e24 */ /* 0x000fe4000f8e00ff */
[----:B------:R-:W-:Y:S02]  /*2aa0*/  IMAD.MOV.U32 R3, RZ, RZ, 0xff ;  /* 0x000000ffff037424 */ /* 0x000fe400078e00ff */
[----:B------:R-:W-:Y:S01]  /*2ab0*/  IMAD.MOV.U32 R7, RZ, RZ, 0x1 ;  /* 0x00000001ff077424 */ /* 0x000fe200078e00ff */
[----:B------:R-:W-:-:S04]  /*2ac0*/  LOP3.LUT R0, R0, 0xffff, RZ, 0xc0, !PT ;  /* 0x0000ffff00007812 */ /* 0x000fc800078ec0ff */
[----:B------:R-:W-:-:S05]  /*2ad0*/  SHF.R.U32.HI R0, RZ, 0x5, R0 ;  /* 0x00000005ff007819 */ /* 0x000fca0000011600 */
[----:B------:R-:W-:Y:S01]  /*2ae0*/  VIADD R2, R0, 0x10 ;  /* 0x0000001000027836 */ /* 0x000fe20000000000 */
[----:B------:R-:W-:Y:S01]  /*2af0*/  SHF.L.U32 R0, R3, R0, RZ ;  /* 0x0000000003007219 */ /* 0x000fe200000006ff */
[----:B--2---:R-:W-:-:S03]  /*2b00*/  ULEA UR6, UR5, UR4, 0x18 ;  /* 0x0000000405067291 */ /* 0x004fc6000f8ec0ff */
[----:B------:R-:W-:-:S04]  /*2b10*/  SHF.L.U32 R3, R7, R2, RZ ;  /* 0x0000000207037219 */ /* 0x000fc800000006ff */
[----:B------:R-:W-:Y:S02]  /*2b20*/  LOP3.LUT R0, R3, R0, RZ, 0xfc, !PT ;  /* 0x0000000003007212 */ /* 0x000fe400078efcff */
[----:B------:R-:W2:Y:S02]  /*2b30*/  LDS R5, [UR6] ;  /* 0x00000006ff057984 */ /* 0x000ea40008000800 */
[C---:B------:R-:W-:Y:S02]  /*2b40*/  LOP3.LUT R2, R0.reuse, 0xffff, RZ, 0xc0, !PT ;  /* 0x0000ffff00027812 */ /* 0x040fe400078ec0ff */
[----:B--2---:R-:W-:-:S04]  /*2b50*/  LOP3.LUT R3, R0, 0xffff, R5, 0x80, !PT ;  /* 0x0000ffff00037812 */ /* 0x004fc800078e8005 */
[----:B------:R-:W-:-:S13]  /*2b60*/  ISETP.NE.AND P0, PT, R3, R2, PT ;  /* 0x000000020300720c */ /* 0x000fda0003f05270 */
[----:B------:R-:W-:Y:S05]  /*2b70*/  @P0 BRA `(.L_x_76) ;  /* 0x0000000000500947 */ /* 0x000fea0003800000 */
[----:B------:R-:W-:Y:S02]  /*2b80*/  SHF.R.U32.HI R5, RZ, 0x10, R5 ;  /* 0x00000010ff057819 */ /* 0x000fe40000011605 */
[----:B------:R-:W-:-:S04]  /*2b90*/  SHF.R.U32.HI R2, RZ, 0x10, R0 ;  /* 0x00000010ff027819 */ /* 0x000fc80000011600 */
[----:B------:R-:W-:-:S04]  /*2ba0*/  LOP3.LUT R5, R5, R2, RZ, 0xc0, !PT ;  /* 0x0000000205057212 */ /* 0x000fc800078ec0ff */
[----:B------:R-:W-:-:S13]  /*2bb0*/  ISETP.NE.AND P0, PT, R5, R2, PT ;  /* 0x000000020500720c */ /* 0x000fda0003f05270 */
[----:B------:R-:W-:Y:S05]  /*2bc0*/  @P0 BRA `(.L_x_77) ;  /* 0x0000000000300947 */ /* 0x000fea0003800000 */
[----:B------:R-:W-:Y:S01]  /*2bd0*/  R2UR UR4, R0 ;  /* 0x00000000000472ca */ /* 0x000fe200000e0000 */
[----:B------:R-:W-:Y:S01]  /*2be0*/  VOTEU.ANY UR5, UPT, PT ;  /* 0x0000000000057886 */ /* 0x000fe200038e0100 */
[----:B------:R-:W2:Y:S01]  /*2bf0*/  S2R R0, SR_LANEID ;  /* 0x0000000000007919 */ /* 0x000ea20000000000 */
[----:B------:R-:W-:-:S10]  /*2c00*/  UFLO.U32 UR5, UR5 ;  /* 0x00000005000572bd */ /* 0x000fd400080e0000 */
[----:B------:R-:W-:-:S06]  /*2c10*/  ULOP3.LUT UR4, URZ, UR4, URZ, 0x33, !UPT ;  /* 0x00000004ff047292 */ /* 0x000fcc000f8e33ff */
[----:B------:R-:W-:-:S04]  /*2c20*/  IMAD.U32 R2, RZ, RZ, UR4 ;  /* 0x00000004ff027e24 */ /* 0x000fc8000f8e00ff */
[----:B------:R-:W3:Y:S02]  /*2c30*/  REDUX UR7, R2 ;  /* 0x00000000020773c4 */ /* 0x000ee40000000000 */
[----:B------:R4:W-:Y:S01]  /*2c40*/  UTCATOMSWS.AND URZ, UR4 ;  /* 0x0000000400ff79e3 */ /* 0x0009e20008000000 */
[----:B--2---:R-:W-:Y:S01]  /*2c50*/  ISETP.EQ.U32.AND P0, PT, R0, UR5, PT ;  /* 0x0000000500007c0c */ /* 0x004fe2000bf02070 */
[----:B---3--:R-:W-:-:S12]  /*2c60*/  IMAD.U32 R0, RZ, RZ, UR7 ;  /* 0x00000007ff007e24 */ /* 0x008fd8000f8e00ff */
[----:B------:R4:W-:Y:S01]  /*2c70*/  @P0 ATOMS.AND RZ, [UR6], R0 ;  /* 0x00000000ffff098c */ /* 0x0009e2000a800006 */
[----:B------:R-:W-:Y:S05]  /*2c80*/  BRA `(.L_x_75) ;  /* 0x0000000000147947 */ /* 0x000fea0003800000 */
.L_x_77:
[----:B------:R-:W-:-:S07]  /*2c90*/  MOV R2, 0x2cb0 ;  /* 0x00002cb000027802 */ /* 0x000fce0000000f00 */
[----:B-1----:R-:W-:Y:S05]  /*2ca0*/  CALL.REL.NOINC `($__internal_0_$__cuda_sm10x_tcgen05_guardrail_trap_col_being_dealloced_not_returned_by_alloc) ;  /* 0x0000000000447944 */ /* 0x002fea0003c00000 */
[----:B------:R-:W-:Y:S05]  /*2cb0*/  BRA `(.L_x_75) ;  /* 0x0000000000087947 */ /* 0x000fea0003800000 */
.L_x_76:
[----:B------:R-:W-:-:S07]  /*2cc0*/  MOV R2, 0x2ce0 ;  /* 0x00002ce000027802 */ /* 0x000fce0000000f00 */
[----:B-1----:R-:W-:Y:S05]  /*2cd0*/  CALL.REL.NOINC `($__internal_2_$__cuda_sm10x_tcgen05_guardrail_trap_unallocated_columns_being_dealloced) ;  /* 0x0000000000507944 */ /* 0x002fea0003c00000 */
.L_x_75:
[----:B------:R-:W-:Y:S01]  /*2ce0*/  NOP ;  /* 0x0000000000007918 */ /* 0x000fe20000000000 */
[----:B----4-:R-:W-:Y:S05]  /*2cf0*/  EXIT ;  /* 0x000000000000794d */ /* 0x010fea0003800000 */
.L_x_60:
[----:B------:R-:W2:Y:S02]  /*2d00*/  SYNCS.PHASECHK.TRANS64.TRYWAIT P0, [UR12+0x14000], RZ ;  /* 0x014000ffff0075a7 */ /* 0x000ea4000800110c */
[----:B--2---:R-:W-:Y:S05]  /*2d10*/  @!P0 BRA `(.L_x_60) ;  /* 0xfffffffc00f88947 */ /* 0x004fea000383ffff */
[----:B------:R-:W-:Y:S05]  /*2d20*/  BRA `(.L_x_78) ;  /* 0xffffffec00ec7947 */ /* 0x000fea000383ffff */
.L_x_62:
[----:B------:R-:W2:Y:S02]  /*2d30*/  SYNCS.PHASECHK.TRANS64.TRYWAIT P1, [UR12+0x14020], RZ ;  /* 0x014020ffff0075a7 */ /* 0x000ea4000802110c */
[----:B--2---:R-:W-:Y:S05]  /*2d40*/  @!P1 BRA `(.L_x_62) ;  /* 0xfffffffc00f89947 */ /* 0x004fea000383ffff */
[----:B------:R-:W-:Y:S05]  /*2d50*/  BRA `(.L_x_79) ;  /* 0xfffffff0006c7947 */ /* 0x000fea000383ffff */
.L_x_63:
[----:B------:R-:W3:Y:S02]  /*2d60*/  SYNCS.PHASECHK.TRANS64.TRYWAIT P0, [UR18+0x14000], R3 ;  /* 0x01400003ff0075a7 */ /* 0x000ee40008001112 */
[----:B---3--:R-:W-:Y:S05]  /*2d70*/  @!P0 BRA `(.L_x_63) ;  /* 0xfffffffc00f88947 */ /* 0x008fea000383ffff */
[----:B------:R-:W-:Y:S05]  /*2d80*/  BRA `(.L_x_80) ;  /* 0xfffffff000f47947 */ /* 0x000fea000383ffff */
.L_x_65:
[----:B------:R-:W3:Y:S02]  /*2d90*/  SYNCS.PHASECHK.TRANS64.TRYWAIT P0, [UR18+0x14020], R3 ;  /* 0x01402003ff0075a7 */ /* 0x000ee40008001112 */
[----:B---3--:R-:W-:Y:S05]  /*2da0*/  @!P0 BRA `(.L_x_65) ;  /* 0xfffffffc00f88947 */ /* 0x008fea000383ffff */
[----:B------:R-:W-:Y:S05]  /*2db0*/  BRA `(.L_x_81) ;  /* 0xfffffff400687947 */ /* 0x000fea000383ffff */
        .weak           $__internal_0_$__cuda_sm10x_tcgen05_guardrail_trap_col_being_dealloced_not_returned_by_alloc
        .type           $__internal_0_$__cuda_sm10x_tcgen05_guardrail_trap_col_being_dealloced_not_returned_by_alloc,@function
        .size           $__internal_0_$__cuda_sm10x_tcgen05_guardrail_trap_col_being_dealloced_not_returned_by_alloc,($__internal_1_$__cuda_sm10x_tcgen05_guardrail_trap_phase_invalid_during_alloc - $__internal_0_$__cuda_sm10x_tcgen05_guardrail_trap_col_being_dealloced_not_returned_by_alloc)
$__internal_0_$__cuda_sm10x_tcgen05_guardrail_trap_col_being_dealloced_not_returned_by_alloc:
[----:B------:R-:W-:Y:S05]  /*2dc0*/  BPT.TRAP 0x1 ;  /* 0x000000040000795c */ /* 0x000fea0000300000 */
[----:B------:R-:W-:-:S04]  /*2dd0*/  IMAD.MOV.U32 R3, RZ, RZ, 0x0 ;  /* 0x00000000ff037424 */ /* 0x000fc800078e00ff */
[----:B------:R-:W-:Y:S05]  /*2de0*/  RET.REL.NODEC R2 `(gluon_tcgen05) ;  /* 0xffffffd002847950 */ /* 0x000fea0003c3ffff */
        .weak           $__internal_1_$__cuda_sm10x_tcgen05_guardrail_trap_phase_invalid_during_alloc
        .type           $__internal_1_$__cuda_sm10x_tcgen05_guardrail_trap_phase_invalid_during_alloc,@function
        .size           $__internal_1_$__cuda_sm10x_tcgen05_guardrail_trap_phase_invalid_during_alloc,($__internal_2_$__cuda_sm10x_tcgen05_guardrail_trap_unallocated_columns_being_dealloced - $__internal_1_$__cuda_sm10x_tcgen05_guardrail_trap_phase_invalid_during_alloc)
$__internal_1_$__cuda_sm10x_tcgen05_guardrail_trap_phase_invalid_during_alloc:
[----:B------:R-:W-:Y:S05]  /*2df0*/  BPT.TRAP 0x1 ;  /* 0x000000040000795c */ /* 0x000fea0000300000 */
[----:B------:R-:W-:-:S04]  /*2e00*/  IMAD.MOV.U32 R3, RZ, RZ, 0x0 ;  /* 0x00000000ff037424 */ /* 0x000fc800078e00ff */
[----:B------:R-:W-:Y:S05]  /*2e10*/  RET.REL.NODEC R2 `(gluon_tcgen05) ;  /* 0xffffffd002787950 */ /* 0x000fea0003c3ffff */
        .weak           $__internal_2_$__cuda_sm10x_tcgen05_guardrail_trap_unallocated_columns_being_dealloced
        .type           $__internal_2_$__cuda_sm10x_tcgen05_guardrail_trap_unallocated_columns_being_dealloced,@function
        .size           $__internal_2_$__cuda_sm10x_tcgen05_guardrail_trap_unallocated_columns_being_dealloced,(.L_x_85 - $__internal_2_$__cuda_sm10x_tcgen05_guardrail_trap_unallocated_columns_being_dealloced)
$__internal_2_$__cuda_sm10x_tcgen05_guardrail_trap_unallocated_columns_being_dealloced:
[----:B------:R-:W-:Y:S05]  /*2e20*/  BPT.TRAP 0x1 ;  /* 0x000000040000795c */ /* 0x000fea0000300000 */
[----:B------:R-:W-:-:S04]  /*2e30*/  IMAD.MOV.U32 R3, RZ, RZ, 0x0 ;  /* 0x00000000ff037424 */ /* 0x000fc800078e00ff */
[----:B------:R-:W-:Y:S05]  /*2e40*/  RET.REL.NODEC R2 `(gluon_tcgen05) ;  /* 0xffffffd0026c7950 */ /* 0x000fea0003c3ffff */
.L_x_82:
[----:B------:R-:W-:-:S00]  /*2e50*/  BRA `(.L_x_82) ;  /* 0xfffffffc00fc7947 */ /* 0x000fc0000383ffff */
[----:B------:R-:W-:-:S00]  /*2e60*/  NOP ;  /* 0x0000000000007918 */ /* 0x000fc00000000000 */
        /* <DEDUP_REMOVED lines=9> */
.L_x_85:


//--------------------- .nv.shared.gluon_tcgen05  --------------------------
	.section	.nv.shared.gluon_tcgen05,"aw",@nobits
	.sectionflags	@""
	.align	16
	.zero		1024


//--------------------- .nv.shared.reserved.0     --------------------------
	.section	.nv.shared.reserved.0,"aw",@nobits
	.align	8
	.weak		__nv_reservedSMEM_offset_0_alias
	.size		__nv_reservedSMEM_offset_0_alias, 0, 64
	.other		__nv_reservedSMEM_offset_0_alias,@"STO_CUDA_RESERVED_SHARED STV_DEFAULT"
__nv_reservedSMEM_offset_0_alias:
	.zero		0
.nv.shared.reserved.0:
	.zero		64
	.weak		__nv_reservedSMEM_allocation_phase
	.type		__nv_reservedSMEM_allocation_phase,@object
	.size		__nv_reservedSMEM_allocation_phase,(.L_0 - __nv_reservedSMEM_allocation_phase)
__nv_reservedSMEM_allocation_phase:
	.zero		1
.L_0:
	.zero		7
	.weak		__nv_reservedSMEM_devtool_atexit_pc
	.type		__nv_reservedSMEM_devtool_atexit_pc,@object
	.size		__nv_reservedSMEM_devtool_atexit_pc,(__nv_reservedSMEM_allocation_mask - __nv_reservedSMEM_devtool_atexit_pc)
__nv_reservedSMEM_devtool_atexit_pc:
	.zero		8
	.weak		__nv_reservedSMEM_allocation_mask
	.type		__nv_reservedSMEM_allocation_mask,@object
	.size		__nv_reservedSMEM_allocation_mask,(.L_2 - __nv_reservedSMEM_allocation_mask)
__nv_reservedSMEM_allocation_mask:
	.zero		4
.L_2:


//--------------------- .nv.constant0.gluon_tcgen05 --------------------------
	.section	.nv.constant0.gluon_tcgen05,"a",@progbits
	.sectionflags	@""
	.align	4
.nv.constant0.gluon_tcgen05:
	.zero		976


//--------------------- SYMBOLS --------------------------

	.type		.nv.reservedSmem.offset0,@object
	.size		.nv.reservedSmem.offset0,0x4
	.type		.nv.reservedSmem.cap,@object
	.size		.nv.reservedSmem.cap,0x4
